//
// Generated by NVIDIA NVVM Compiler
//
// Compiler Build ID: CL-36424714
// Cuda compilation tools, release 13.0, V13.0.88
// Based on NVVM 20.0.0
//

.version 9.0
.target sm_100
.address_size 64

	// .globl	_Z7multGPUPfS_S_i
// _ZZ13multOptimizedPfS_S_iE2as has been demoted
// _ZZ13multOptimizedPfS_S_iE2bs has been demoted

.visible .entry _Z7multGPUPfS_S_i(
	.param .u64 .ptr .align 1 _Z7multGPUPfS_S_i_param_0,
	.param .u64 .ptr .align 1 _Z7multGPUPfS_S_i_param_1,
	.param .u64 .ptr .align 1 _Z7multGPUPfS_S_i_param_2,
	.param .u32 _Z7multGPUPfS_S_i_param_3
)
{
	.reg .pred 	%p<10>;
	.reg .b32 	%r<40>;
	.reg .b32 	%f<67>;
	.reg .b64 	%rd<67>;

	ld.param.u64 	%rd14, [_Z7multGPUPfS_S_i_param_0];
	ld.param.u64 	%rd15, [_Z7multGPUPfS_S_i_param_1];
	ld.param.u32 	%r18, [_Z7multGPUPfS_S_i_param_3];
	cvta.to.global.u64 	%rd1, %rd15;
	cvta.to.global.u64 	%rd2, %rd14;
	mov.u32 	%r19, %ctaid.y;
	mov.u32 	%r20, %ntid.y;
	mov.u32 	%r21, %tid.y;
	mad.lo.s32 	%r1, %r19, %r20, %r21;
	mov.u32 	%r22, %ctaid.x;
	mov.u32 	%r23, %ntid.x;
	mov.u32 	%r24, %tid.x;
	mad.lo.s32 	%r2, %r22, %r23, %r24;
	max.s32 	%r25, %r1, %r2;
	setp.ge.s32 	%p1, %r25, %r18;
	@%p1 bra 	$L__BB0_13;
	mul.lo.s32 	%r3, %r18, %r1;
	and.b32  	%r4, %r18, 7;
	setp.lt.u32 	%p2, %r18, 8;
	mov.f32 	%f66, 0f00000000;
	mov.b32 	%r38, 0;
	@%p2 bra 	$L__BB0_4;
	and.b32  	%r38, %r18, 2147483640;
	neg.s32 	%r36, %r38;
	mul.wide.s32 	%rd16, %r18, 4;
	add.s64 	%rd3, %rd1, %rd16;
	shl.b32 	%r7, %r18, 3;
	mul.wide.s32 	%rd17, %r18, 8;
	add.s64 	%rd4, %rd1, %rd17;
	mul.wide.s32 	%rd18, %r18, 12;
	add.s64 	%rd5, %rd1, %rd18;
	mul.wide.s32 	%rd19, %r18, 16;
	add.s64 	%rd6, %rd1, %rd19;
	mul.wide.s32 	%rd20, %r18, 20;
	add.s64 	%rd7, %rd1, %rd20;
	mul.wide.s32 	%rd21, %r18, 24;
	add.s64 	%rd8, %rd1, %rd21;
	mul.wide.s32 	%rd22, %r18, 28;
	add.s64 	%rd9, %rd1, %rd22;
	mul.wide.u32 	%rd23, %r3, 4;
	add.s64 	%rd24, %rd23, %rd2;
	add.s64 	%rd66, %rd24, 16;
	mov.f32 	%f66, 0f00000000;
	mov.u32 	%r35, %r2;
$L__BB0_3:
	.pragma "nounroll";
	mul.wide.s32 	%rd25, %r35, 4;
	add.s64 	%rd26, %rd3, %rd25;
	add.s64 	%rd27, %rd4, %rd25;
	add.s64 	%rd28, %rd5, %rd25;
	add.s64 	%rd29, %rd6, %rd25;
	add.s64 	%rd30, %rd7, %rd25;
	add.s64 	%rd31, %rd8, %rd25;
	add.s64 	%rd32, %rd9, %rd25;
	add.s64 	%rd33, %rd1, %rd25;
	ld.global.f32 	%f16, [%rd66+-16];
	ld.global.f32 	%f17, [%rd33];
	fma.rn.f32 	%f18, %f16, %f17, %f66;
	ld.global.f32 	%f19, [%rd66+-12];
	ld.global.f32 	%f20, [%rd26];
	fma.rn.f32 	%f21, %f19, %f20, %f18;
	ld.global.f32 	%f22, [%rd66+-8];
	ld.global.f32 	%f23, [%rd27];
	fma.rn.f32 	%f24, %f22, %f23, %f21;
	ld.global.f32 	%f25, [%rd66+-4];
	ld.global.f32 	%f26, [%rd28];
	fma.rn.f32 	%f27, %f25, %f26, %f24;
	ld.global.f32 	%f28, [%rd66];
	ld.global.f32 	%f29, [%rd29];
	fma.rn.f32 	%f30, %f28, %f29, %f27;
	ld.global.f32 	%f31, [%rd66+4];
	ld.global.f32 	%f32, [%rd30];
	fma.rn.f32 	%f33, %f31, %f32, %f30;
	ld.global.f32 	%f34, [%rd66+8];
	ld.global.f32 	%f35, [%rd31];
	fma.rn.f32 	%f36, %f34, %f35, %f33;
	ld.global.f32 	%f37, [%rd66+12];
	ld.global.f32 	%f38, [%rd32];
	fma.rn.f32 	%f66, %f37, %f38, %f36;
	add.s32 	%r36, %r36, 8;
	add.s32 	%r35, %r35, %r7;
	add.s64 	%rd66, %rd66, 32;
	setp.ne.s32 	%p3, %r36, 0;
	@%p3 bra 	$L__BB0_3;
$L__BB0_4:
	setp.eq.s32 	%p4, %r4, 0;
	@%p4 bra 	$L__BB0_12;
	and.b32  	%r13, %r18, 3;
	setp.lt.u32 	%p5, %r4, 4;
	@%p5 bra 	$L__BB0_7;
	add.s32 	%r27, %r38, %r3;
	mul.wide.u32 	%rd34, %r27, 4;
	add.s64 	%rd35, %rd2, %rd34;
	ld.global.f32 	%f40, [%rd35];
	mad.lo.s32 	%r28, %r38, %r18, %r2;
	mul.wide.s32 	%rd36, %r28, 4;
	add.s64 	%rd37, %rd1, %rd36;
	ld.global.f32 	%f41, [%rd37];
	fma.rn.f32 	%f42, %f40, %f41, %f66;
	cvt.u64.u32 	%rd38, %r3;
	cvt.u64.u32 	%rd39, %r38;
	add.s64 	%rd40, %rd39, %rd38;
	shl.b64 	%rd41, %rd40, 2;
	add.s64 	%rd42, %rd2, %rd41;
	ld.global.f32 	%f43, [%rd42+4];
	mul.wide.s32 	%rd43, %r18, 4;
	add.s64 	%rd44, %rd37, %rd43;
	ld.global.f32 	%f44, [%rd44];
	fma.rn.f32 	%f45, %f43, %f44, %f42;
	ld.global.f32 	%f46, [%rd42+8];
	add.s64 	%rd45, %rd44, %rd43;
	ld.global.f32 	%f47, [%rd45];
	fma.rn.f32 	%f48, %f46, %f47, %f45;
	ld.global.f32 	%f49, [%rd42+12];
	add.s64 	%rd46, %rd45, %rd43;
	ld.global.f32 	%f50, [%rd46];
	fma.rn.f32 	%f66, %f49, %f50, %f48;
	add.s32 	%r38, %r38, 4;
$L__BB0_7:
	setp.eq.s32 	%p6, %r13, 0;
	@%p6 bra 	$L__BB0_12;
	setp.eq.s32 	%p7, %r13, 1;
	@%p7 bra 	$L__BB0_10;
	add.s32 	%r29, %r38, %r3;
	mul.wide.u32 	%rd47, %r29, 4;
	add.s64 	%rd48, %rd2, %rd47;
	ld.global.f32 	%f52, [%rd48];
	mad.lo.s32 	%r30, %r38, %r18, %r2;
	mul.wide.s32 	%rd49, %r30, 4;
	add.s64 	%rd50, %rd1, %rd49;
	ld.global.f32 	%f53, [%rd50];
	fma.rn.f32 	%f54, %f52, %f53, %f66;
	cvt.u64.u32 	%rd51, %r3;
	cvt.u64.u32 	%rd52, %r38;
	add.s64 	%rd53, %rd52, %rd51;
	shl.b64 	%rd54, %rd53, 2;
	add.s64 	%rd55, %rd2, %rd54;
	ld.global.f32 	%f55, [%rd55+4];
	mul.wide.s32 	%rd56, %r18, 4;
	add.s64 	%rd57, %rd50, %rd56;
	ld.global.f32 	%f56, [%rd57];
	fma.rn.f32 	%f66, %f55, %f56, %f54;
	add.s32 	%r38, %r38, 2;
$L__BB0_10:
	and.b32  	%r31, %r18, 1;
	setp.eq.b32 	%p8, %r31, 1;
	not.pred 	%p9, %p8;
	@%p9 bra 	$L__BB0_12;
	add.s32 	%r32, %r38, %r3;
	mul.wide.u32 	%rd58, %r32, 4;
	add.s64 	%rd59, %rd2, %rd58;
	ld.global.f32 	%f57, [%rd59];
	mad.lo.s32 	%r33, %r38, %r18, %r2;
	mul.wide.s32 	%rd60, %r33, 4;
	add.s64 	%rd61, %rd1, %rd60;
	ld.global.f32 	%f58, [%rd61];
	fma.rn.f32 	%f66, %f57, %f58, %f66;
$L__BB0_12:
	ld.param.u64 	%rd65, [_Z7multGPUPfS_S_i_param_2];
	add.s32 	%r34, %r3, %r2;
	cvta.to.global.u64 	%rd62, %rd65;
	mul.wide.s32 	%rd63, %r34, 4;
	add.s64 	%rd64, %rd62, %rd63;
	st.global.f32 	[%rd64], %f66;
$L__BB0_13:
	ret;

}
	// .globl	_Z13multOptimizedPfS_S_i
.visible .entry _Z13multOptimizedPfS_S_i(
	.param .u64 .ptr .align 1 _Z13multOptimizedPfS_S_i_param_0,
	.param .u64 .ptr .align 1 _Z13multOptimizedPfS_S_i_param_1,
	.param .u64 .ptr .align 1 _Z13multOptimizedPfS_S_i_param_2,
	.param .u32 _Z13multOptimizedPfS_S_i_param_3
)
{
	.reg .pred 	%p<12>;
	.reg .b32 	%r<75>;
	.reg .b32 	%f<121>;
	.reg .b64 	%rd<13>;
	// demoted variable
	.shared .align 4 .b8 _ZZ13multOptimizedPfS_S_iE2as[1024];
	// demoted variable
	.shared .align 4 .b8 _ZZ13multOptimizedPfS_S_iE2bs[1024];
	ld.param.u64 	%rd3, [_Z13multOptimizedPfS_S_i_param_0];
	ld.param.u64 	%rd4, [_Z13multOptimizedPfS_S_i_param_1];
	ld.param.u64 	%rd5, [_Z13multOptimizedPfS_S_i_param_2];
	ld.param.u32 	%r37, [_Z13multOptimizedPfS_S_i_param_3];
	mov.u32 	%r1, %ntid.y;
	mul.lo.s32 	%r2, %r37, %r1;
	mov.u32 	%r3, %ctaid.y;
	mul.lo.s32 	%r68, %r2, %r3;
	add.s32 	%r38, %r37, %r68;
	add.s32 	%r5, %r38, -1;
	mov.u32 	%r6, %ntid.x;
	mov.u32 	%r39, %ctaid.x;
	mul.lo.s32 	%r7, %r6, %r39;
	setp.ge.s32 	%p1, %r68, %r5;
	mov.f32 	%f119, 0f00000000;
	@%p1 bra 	$L__BB1_16;
	mov.u32 	%r40, %tid.y;
	mov.u32 	%r41, %tid.x;
	mad.lo.s32 	%r8, %r37, %r40, %r41;
	shl.b32 	%r42, %r40, 6;
	mov.u32 	%r43, _ZZ13multOptimizedPfS_S_iE2as;
	add.s32 	%r9, %r43, %r42;
	shl.b32 	%r44, %r41, 2;
	add.s32 	%r10, %r9, %r44;
	mov.u32 	%r45, _ZZ13multOptimizedPfS_S_iE2bs;
	add.s32 	%r12, %r45, %r44;
	add.s32 	%r11, %r12, %r42;
	and.b32  	%r13, %r6, 15;
	and.b32  	%r14, %r6, 7;
	and.b32  	%r15, %r6, 3;
	add.s32 	%r16, %r9, 32;
	add.s32 	%r17, %r12, 512;
	cvta.to.global.u64 	%rd1, %rd3;
	cvta.to.global.u64 	%rd2, %rd4;
	mov.f32 	%f119, 0f00000000;
	mov.u32 	%r67, %r7;
$L__BB1_2:
	setp.lt.u32 	%p2, %r6, 16;
	add.s32 	%r47, %r8, %r68;
	mul.wide.u32 	%rd6, %r47, 4;
	add.s64 	%rd7, %rd1, %rd6;
	ld.global.f32 	%f20, [%rd7];
	st.shared.f32 	[%r10], %f20;
	add.s32 	%r48, %r8, %r67;
	mul.wide.u32 	%rd8, %r48, 4;
	add.s64 	%rd9, %rd2, %rd8;
	ld.global.f32 	%f21, [%rd9];
	st.shared.f32 	[%r11], %f21;
	bar.sync 	0;
	mov.b32 	%r73, 0;
	@%p2 bra 	$L__BB1_5;
	and.b32  	%r49, %r6, -16;
	neg.s32 	%r71, %r49;
	mov.u32 	%r69, %r17;
	mov.u32 	%r70, %r16;
$L__BB1_4:
	.pragma "nounroll";
	and.b32  	%r73, %r6, 2032;
	ld.shared.f32 	%f22, [%r70+-32];
	ld.shared.f32 	%f23, [%r69+-512];
	fma.rn.f32 	%f24, %f22, %f23, %f119;
	ld.shared.f32 	%f25, [%r70+-28];
	ld.shared.f32 	%f26, [%r69+-448];
	fma.rn.f32 	%f27, %f25, %f26, %f24;
	ld.shared.f32 	%f28, [%r70+-24];
	ld.shared.f32 	%f29, [%r69+-384];
	fma.rn.f32 	%f30, %f28, %f29, %f27;
	ld.shared.f32 	%f31, [%r70+-20];
	ld.shared.f32 	%f32, [%r69+-320];
	fma.rn.f32 	%f33, %f31, %f32, %f30;
	ld.shared.f32 	%f34, [%r70+-16];
	ld.shared.f32 	%f35, [%r69+-256];
	fma.rn.f32 	%f36, %f34, %f35, %f33;
	ld.shared.f32 	%f37, [%r70+-12];
	ld.shared.f32 	%f38, [%r69+-192];
	fma.rn.f32 	%f39, %f37, %f38, %f36;
	ld.shared.f32 	%f40, [%r70+-8];
	ld.shared.f32 	%f41, [%r69+-128];
	fma.rn.f32 	%f42, %f40, %f41, %f39;
	ld.shared.f32 	%f43, [%r70+-4];
	ld.shared.f32 	%f44, [%r69+-64];
	fma.rn.f32 	%f45, %f43, %f44, %f42;
	ld.shared.f32 	%f46, [%r70];
	ld.shared.f32 	%f47, [%r69];
	fma.rn.f32 	%f48, %f46, %f47, %f45;
	ld.shared.f32 	%f49, [%r70+4];
	ld.shared.f32 	%f50, [%r69+64];
	fma.rn.f32 	%f51, %f49, %f50, %f48;
	ld.shared.f32 	%f52, [%r70+8];
	ld.shared.f32 	%f53, [%r69+128];
	fma.rn.f32 	%f54, %f52, %f53, %f51;
	ld.shared.f32 	%f55, [%r70+12];
	ld.shared.f32 	%f56, [%r69+192];
	fma.rn.f32 	%f57, %f55, %f56, %f54;
	ld.shared.f32 	%f58, [%r70+16];
	ld.shared.f32 	%f59, [%r69+256];
	fma.rn.f32 	%f60, %f58, %f59, %f57;
	ld.shared.f32 	%f61, [%r70+20];
	ld.shared.f32 	%f62, [%r69+320];
	fma.rn.f32 	%f63, %f61, %f62, %f60;
	ld.shared.f32 	%f64, [%r70+24];
	ld.shared.f32 	%f65, [%r69+384];
	fma.rn.f32 	%f66, %f64, %f65, %f63;
	ld.shared.f32 	%f67, [%r70+28];
	ld.shared.f32 	%f68, [%r69+448];
	fma.rn.f32 	%f119, %f67, %f68, %f66;
	add.s32 	%r71, %r71, 16;
	add.s32 	%r70, %r70, 64;
	add.s32 	%r69, %r69, 1024;
	setp.ne.s32 	%p3, %r71, 0;
	@%p3 bra 	$L__BB1_4;
$L__BB1_5:
	setp.eq.s32 	%p4, %r13, 0;
	@%p4 bra 	$L__BB1_15;
	add.s32 	%r50, %r13, -1;
	setp.lt.u32 	%p5, %r50, 7;
	@%p5 bra 	$L__BB1_8;
	shl.b32 	%r51, %r73, 2;
	add.s32 	%r52, %r9, %r51;
	ld.shared.f32 	%f70, [%r52];
	shl.b32 	%r53, %r73, 6;
	add.s32 	%r54, %r12, %r53;
	ld.shared.f32 	%f71, [%r54];
	fma.rn.f32 	%f72, %f70, %f71, %f119;
	ld.shared.f32 	%f73, [%r52+4];
	ld.shared.f32 	%f74, [%r54+64];
	fma.rn.f32 	%f75, %f73, %f74, %f72;
	ld.shared.f32 	%f76, [%r52+8];
	ld.shared.f32 	%f77, [%r54+128];
	fma.rn.f32 	%f78, %f76, %f77, %f75;
	ld.shared.f32 	%f79, [%r52+12];
	ld.shared.f32 	%f80, [%r54+192];
	fma.rn.f32 	%f81, %f79, %f80, %f78;
	ld.shared.f32 	%f82, [%r52+16];
	ld.shared.f32 	%f83, [%r54+256];
	fma.rn.f32 	%f84, %f82, %f83, %f81;
	ld.shared.f32 	%f85, [%r52+20];
	ld.shared.f32 	%f86, [%r54+320];
	fma.rn.f32 	%f87, %f85, %f86, %f84;
	ld.shared.f32 	%f88, [%r52+24];
	ld.shared.f32 	%f89, [%r54+384];
	fma.rn.f32 	%f90, %f88, %f89, %f87;
	ld.shared.f32 	%f91, [%r52+28];
	ld.shared.f32 	%f92, [%r54+448];
	fma.rn.f32 	%f119, %f91, %f92, %f90;
	add.s32 	%r73, %r73, 8;
$L__BB1_8:
	setp.eq.s32 	%p6, %r14, 0;
	@%p6 bra 	$L__BB1_15;
	add.s32 	%r55, %r14, -1;
	setp.lt.u32 	%p7, %r55, 3;
	@%p7 bra 	$L__BB1_11;
	shl.b32 	%r56, %r73, 2;
	add.s32 	%r57, %r9, %r56;
	ld.shared.f32 	%f94, [%r57];
	shl.b32 	%r58, %r73, 6;
	add.s32 	%r59, %r12, %r58;
	ld.shared.f32 	%f95, [%r59];
	fma.rn.f32 	%f96, %f94, %f95, %f119;
	ld.shared.f32 	%f97, [%r57+4];
	ld.shared.f32 	%f98, [%r59+64];
	fma.rn.f32 	%f99, %f97, %f98, %f96;
	ld.shared.f32 	%f100, [%r57+8];
	ld.shared.f32 	%f101, [%r59+128];
	fma.rn.f32 	%f102, %f100, %f101, %f99;
	ld.shared.f32 	%f103, [%r57+12];
	ld.shared.f32 	%f104, [%r59+192];
	fma.rn.f32 	%f119, %f103, %f104, %f102;
	add.s32 	%r73, %r73, 4;
$L__BB1_11:
	setp.eq.s32 	%p8, %r15, 0;
	@%p8 bra 	$L__BB1_15;
	setp.eq.s32 	%p9, %r15, 1;
	shl.b32 	%r60, %r73, 2;
	add.s32 	%r33, %r9, %r60;
	ld.shared.f32 	%f105, [%r33];
	shl.b32 	%r61, %r73, 6;
	add.s32 	%r34, %r12, %r61;
	ld.shared.f32 	%f106, [%r34];
	fma.rn.f32 	%f119, %f105, %f106, %f119;
	@%p9 bra 	$L__BB1_15;
	setp.eq.s32 	%p10, %r15, 2;
	ld.shared.f32 	%f107, [%r33+4];
	ld.shared.f32 	%f108, [%r34+64];
	fma.rn.f32 	%f119, %f107, %f108, %f119;
	@%p10 bra 	$L__BB1_15;
	ld.shared.f32 	%f109, [%r33+8];
	ld.shared.f32 	%f110, [%r34+128];
	fma.rn.f32 	%f119, %f109, %f110, %f119;
$L__BB1_15:
	bar.sync 	0;
	add.s32 	%r68, %r68, %r6;
	add.s32 	%r67, %r67, %r2;
	setp.lt.s32 	%p11, %r68, %r5;
	@%p11 bra 	$L__BB1_2;
$L__BB1_16:
	cvta.to.global.u64 	%rd10, %rd5;
	mov.u32 	%r62, %tid.y;
	mad.lo.s32 	%r63, %r1, %r3, %r62;
	mov.u32 	%r64, %tid.x;
	add.s32 	%r65, %r7, %r64;
	mad.lo.s32 	%r66, %r37, %r63, %r65;
	mul.wide.s32 	%rd11, %r66, 4;
	add.s64 	%rd12, %rd10, %rd11;
	st.global.f32 	[%rd12], %f119;
	ret;

}


// ===== COMPILED SASS (sm_100) =====

	.target	sm_100

	.elftype	@"ET_EXEC"


//--------------------- .note.nv.tkinfo           --------------------------
	.section	.note.nv.tkinfo,"",@"SHT_NOTE"
	.sectionflags	@"SHF_NOTE_NV_TKINFO"
	.tkinfo
        /*0018*/ 	.word	0x00000002
        /*0030*/ 	.string	""
        /*0030*/ 	.string	"ptxas"
        /*0030*/ 	.string	"Cuda compilation tools, release 13.0, V13.0.88"
        /*0030*/ 	.string	"Build cuda_13.0.r13.0/compiler.36424714_0"
        /*0030*/ 	.string	"-arch sm_100 -m 64 "



//--------------------- .note.nv.cuinfo           --------------------------
	.section	.note.nv.cuinfo,"",@"SHT_NOTE"
	.sectionflags	@"SHF_NOTE_NV_CUINFO"
        /*0018*/ 	.short	0x0002
        /*001a*/ 	.short	0x0064
        /*001c*/ 	.short	0x0082
	.zero		2


//--------------------- .nv.info                  --------------------------
	.section	.nv.info,"",@"SHT_CUDA_INFO"
	.align	4


	//----- nvinfo : EIATTR_REGCOUNT
	.align		4
        /*0000*/ 	.byte	0x04, 0x2f
        /*0002*/ 	.short	(.L_1 - .L_0)
	.align		4
.L_0:
        /*0004*/ 	.word	index@(_Z7multGPUPfS_S_i)
        /*0008*/ 	.word	0x0000001e


	//----- nvinfo : EIATTR_FRAME_SIZE
	.align		4
.L_1:
        /*000c*/ 	.byte	0x04, 0x11
        /*000e*/ 	.short	(.L_3 - .L_2)
	.align		4
.L_2:
        /*0010*/ 	.word	index@(_Z7multGPUPfS_S_i)
        /*0014*/ 	.word	0x00000000


	//----- nvinfo : EIATTR_REGCOUNT
	.align		4
.L_3:
        /*0018*/ 	.byte	0x04, 0x2f
        /*001a*/ 	.short	(.L_5 - .L_4)
	.align		4
.L_4:
        /*001c*/ 	.word	index@(_Z13multOptimizedPfS_S_i)
        /*0020*/ 	.word	0x0000001f


	//----- nvinfo : EIATTR_FRAME_SIZE
	.align		4
.L_5:
        /*0024*/ 	.byte	0x04, 0x11
        /*0026*/ 	.short	(.L_7 - .L_6)
	.align		4
.L_6:
        /*0028*/ 	.word	index@(_Z13multOptimizedPfS_S_i)
        /*002c*/ 	.word	0x00000000


	//----- nvinfo : EIATTR_MIN_STACK_SIZE
	.align		4
.L_7:
        /*0030*/ 	.byte	0x04, 0x12
        /*0032*/ 	.short	(.L_9 - .L_8)
	.align		4
.L_8:
        /*0034*/ 	.word	index@(_Z13multOptimizedPfS_S_i)
        /*0038*/ 	.word	0x00000000


	//----- nvinfo : EIATTR_MIN_STACK_SIZE
	.align		4
.L_9:
        /*003c*/ 	.byte	0x04, 0x12
        /*003e*/ 	.short	(.L_11 - .L_10)
	.align		4
.L_10:
        /*0040*/ 	.word	index@(_Z7multGPUPfS_S_i)
        /*0044*/ 	.word	0x00000000
.L_11:


//--------------------- .nv.compat                --------------------------
	.section	.nv.compat,"",@"SHT_CUDA_COMPAT_INFO"
	.align	4
        /*0000*/ 	.byte	0x02, 0x09, 0x00, 0x00, 0x02, 0x02, 0x01, 0x00, 0x02, 0x05, 0x05, 0x00, 0x03, 0x07, 0x01, 0x01
        /*0010*/ 	.byte	0x02, 0x03, 0x00, 0x00, 0x02, 0x06, 0x01, 0x00, 0x04, 0x0b, 0x08, 0x00, 0x09, 0x00, 0x00, 0x00
        /*0020*/ 	.byte	0x00, 0x00, 0x00, 0x00


//--------------------- .nv.info._Z13multOptimizedPfS_S_i --------------------------
	.section	.nv.info._Z13multOptimizedPfS_S_i,"",@"SHT_CUDA_INFO"
	.sectionflags	@""
	.align	4


	//----- nvinfo : EIATTR_CUDA_API_VERSION
	.align		4
        /*0000*/ 	.byte	0x04, 0x37
        /*0002*/ 	.short	(.L_13 - .L_12)
.L_12:
        /*0004*/ 	.word	0x00000082


	//----- nvinfo : EIATTR_KPARAM_INFO
	.align		4
.L_13:
        /*0008*/ 	.byte	0x04, 0x17
        /*000a*/ 	.short	(.L_15 - .L_14)
.L_14:
        /*000c*/ 	.word	0x00000000
        /*0010*/ 	.short	0x0003
        /*0012*/ 	.short	0x0018
        /*0014*/ 	.byte	0x00, 0xf0, 0x11, 0x00


	//----- nvinfo : EIATTR_KPARAM_INFO
	.align		4
.L_15:
        /*0018*/ 	.byte	0x04, 0x17
        /*001a*/ 	.short	(.L_17 - .L_16)
.L_16:
        /*001c*/ 	.word	0x00000000
        /*0020*/ 	.short	0x0002
        /*0022*/ 	.short	0x0010
        /*0024*/ 	.byte	0x00, 0xf5, 0x21, 0x00


	//----- nvinfo : EIATTR_KPARAM_INFO
	.align		4
.L_17:
        /*0028*/ 	.byte	0x04, 0x17
        /*002a*/ 	.short	(.L_19 - .L_18)
.L_18:
        /*002c*/ 	.word	0x00000000
        /*0030*/ 	.short	0x0001
        /*0032*/ 	.short	0x0008
        /*0034*/ 	.byte	0x00, 0xf5, 0x21, 0x00


	//----- nvinfo : EIATTR_KPARAM_INFO
	.align		4
.L_19:
        /*0038*/ 	.byte	0x04, 0x17
        /*003a*/ 	.short	(.L_21 - .L_20)
.L_20:
        /*003c*/ 	.word	0x00000000
        /*0040*/ 	.short	0x0000
        /*0042*/ 	.short	0x0000
        /*0044*/ 	.byte	0x00, 0xf5, 0x21, 0x00


	//----- nvinfo : EIATTR_SPARSE_MMA_MASK
	.align		4
.L_21:
        /*0048*/ 	.byte	0x03, 0x50
        /*004a*/ 	.short	0x0000


	//----- nvinfo : EIATTR_MAXREG_COUNT
	.align		4
        /*004c*/ 	.byte	0x03, 0x1b
        /*004e*/ 	.short	0x00ff


	//----- nvinfo : EIATTR_NUM_BARRIERS
	.align		4
        /*0050*/ 	.byte	0x02, 0x4c
        /*0052*/ 	.byte	0x01
	.zero		1


	//----- nvinfo : EIATTR_MERCURY_ISA_VERSION
	.align		4
        /*0054*/ 	.byte	0x03, 0x5f
        /*0056*/ 	.short	0x0101


	//----- nvinfo : EIATTR_UNUSED_LOAD_BYTE_OFFSET
	.align		4
        /*0058*/ 	.byte	0x04, 0x44
        /*005a*/ 	.short	(.L_23 - .L_22)


	//   ....[0]....
.L_22:
        /*005c*/ 	.word	0x00000900
        /*0060*/ 	.word	0x00000fff


	//----- nvinfo : EIATTR_VRC_CTA_INIT_COUNT
	.align		4
.L_23:
        /*0064*/ 	.byte	0x02, 0x4a
	.zero		1
	.zero		1


	//----- nvinfo : EIATTR_EXIT_INSTR_OFFSETS
	.align		4
        /*0068*/ 	.byte	0x04, 0x1c
        /*006a*/ 	.short	(.L_25 - .L_24)


	//   ....[0]....
.L_24:
        /*006c*/ 	.word	0x00000a60


	//----- nvinfo : EIATTR_CBANK_PARAM_SIZE
	.align		4
.L_25:
        /*0070*/ 	.byte	0x03, 0x19
        /*0072*/ 	.short	0x001c


	//----- nvinfo : EIATTR_PARAM_CBANK
	.align		4
        /*0074*/ 	.byte	0x04, 0x0a
        /*0076*/ 	.short	(.L_27 - .L_26)
	.align		4
.L_26:
        /*0078*/ 	.word	index@(.nv.constant0._Z13multOptimizedPfS_S_i)
        /*007c*/ 	.short	0x0380
        /*007e*/ 	.short	0x001c


	//----- nvinfo : EIATTR_SW_WAR
	.align		4
.L_27:
        /*0080*/ 	.byte	0x04, 0x36
        /*0082*/ 	.short	(.L_29 - .L_28)
.L_28:
        /*0084*/ 	.word	0x00000008
.L_29:


//--------------------- .nv.info._Z7multGPUPfS_S_i --------------------------
	.section	.nv.info._Z7multGPUPfS_S_i,"",@"SHT_CUDA_INFO"
	.sectionflags	@""
	.align	4


	//----- nvinfo : EIATTR_CUDA_API_VERSION
	.align		4
        /*0000*/ 	.byte	0x04, 0x37
        /*0002*/ 	.short	(.L_31 - .L_30)
.L_30:
        /*0004*/ 	.word	0x00000082


	//----- nvinfo : EIATTR_KPARAM_INFO
	.align		4
.L_31:
        /*0008*/ 	.byte	0x04, 0x17
        /*000a*/ 	.short	(.L_33 - .L_32)
.L_32:
        /*000c*/ 	.word	0x00000000
        /*0010*/ 	.short	0x0003
        /*0012*/ 	.short	0x0018
        /*0014*/ 	.byte	0x00, 0xf0, 0x11, 0x00


	//----- nvinfo : EIATTR_KPARAM_INFO
	.align		4
.L_33:
        /*0018*/ 	.byte	0x04, 0x17
        /*001a*/ 	.short	(.L_35 - .L_34)
.L_34:
        /*001c*/ 	.word	0x00000000
        /*0020*/ 	.short	0x0002
        /*0022*/ 	.short	0x0010
        /*0024*/ 	.byte	0x00, 0xf5, 0x21, 0x00


	//----- nvinfo : EIATTR_KPARAM_INFO
	.align		4
.L_35:
        /*0028*/ 	.byte	0x04, 0x17
        /*002a*/ 	.short	(.L_37 - .L_36)
.L_36:
        /*002c*/ 	.word	0x00000000
        /*0030*/ 	.short	0x0001
        /*0032*/ 	.short	0x0008
        /*0034*/ 	.byte	0x00, 0xf5, 0x21, 0x00


	//----- nvinfo : EIATTR_KPARAM_INFO
	.align		4
.L_37:
        /*0038*/ 	.byte	0x04, 0x17
        /*003a*/ 	.short	(.L_39 - .L_38)
.L_38:
        /*003c*/ 	.word	0x00000000
        /*0040*/ 	.short	0x0000
        /*0042*/ 	.short	0x0000
        /*0044*/ 	.byte	0x00, 0xf5, 0x21, 0x00


	//----- nvinfo : EIATTR_SPARSE_MMA_MASK
	.align		4
.L_39:
        /*0048*/ 	.byte	0x03, 0x50
        /*004a*/ 	.short	0x0000


	//----- nvinfo : EIATTR_MAXREG_COUNT
	.align		4
        /*004c*/ 	.byte	0x03, 0x1b
        /*004e*/ 	.short	0x00ff


	//----- nvinfo : EIATTR_MERCURY_ISA_VERSION
	.align		4
        /*0050*/ 	.byte	0x03, 0x5f
        /*0052*/ 	.short	0x0101


	//----- nvinfo : EIATTR_VRC_CTA_INIT_COUNT
	.align		4
        /*0054*/ 	.byte	0x02, 0x4a
	.zero		1
	.zero		1


	//----- nvinfo : EIATTR_EXIT_INSTR_OFFSETS
	.align		4
        /*0058*/ 	.byte	0x04, 0x1c
        /*005a*/ 	.short	(.L_41 - .L_40)


	//   ....[0]....
.L_40:
        /*005c*/ 	.word	0x000000c0


	//   ....[1]....
        /*0060*/ 	.word	0x00000a90


	//----- nvinfo : EIATTR_CBANK_PARAM_SIZE
	.align		4
.L_41:
        /*0064*/ 	.byte	0x03, 0x19
        /*0066*/ 	.short	0x001c


	//----- nvinfo : EIATTR_PARAM_CBANK
	.align		4
        /*0068*/ 	.byte	0x04, 0x0a
        /*006a*/ 	.short	(.L_43 - .L_42)
	.align		4
.L_42:
        /*006c*/ 	.word	index@(.nv.constant0._Z7multGPUPfS_S_i)
        /*0070*/ 	.short	0x0380
        /*0072*/ 	.short	0x001c


	//----- nvinfo : EIATTR_SW_WAR
	.align		4
.L_43:
        /*0074*/ 	.byte	0x04, 0x36
        /*0076*/ 	.short	(.L_45 - .L_44)
.L_44:
        /*0078*/ 	.word	0x00000008
.L_45:


//--------------------- .nv.callgraph             --------------------------
	.section	.nv.callgraph,"",@"SHT_CUDA_CALLGRAPH"
	.align	4
	.sectionentsize	8
	.align		4
        /*0000*/ 	.word	0x00000000
	.align		4
        /*0004*/ 	.word	0xffffffff
	.align		4
        /*0008*/ 	.word	0x00000000
	.align		4
        /*000c*/ 	.word	0xfffffffe
	.align		4
        /*0010*/ 	.word	0x00000000
	.align		4
        /*0014*/ 	.word	0xfffffffd
	.align		4
        /*0018*/ 	.word	0x00000000
	.align		4
        /*001c*/ 	.word	0xfffffffc


//--------------------- .text._Z13multOptimizedPfS_S_i --------------------------
	.section	.text._Z13multOptimizedPfS_S_i,"ax",@progbits
	.align	128
        .global         _Z13multOptimizedPfS_S_i
        .type           _Z13multOptimizedPfS_S_i,@function
        .size           _Z13multOptimizedPfS_S_i,(.L_x_13 - _Z13multOptimizedPfS_S_i)
        .other          _Z13multOptimizedPfS_S_i,@"STO_CUDA_ENTRY STV_DEFAULT"
_Z13multOptimizedPfS_S_i:
.text._Z13multOptimizedPfS_S_i:
[----:B------:R-:W-:Y:S01]  /*0000*/  LDC R1, c[0x0][0x37c] ;  /* 0x0000df00ff017b82 */ /* 0x000fe20000000800 */
[----:B------:R-:W0:Y:S07]  /*0010*/  S2R R0, SR_CTAID.Y ;  /* 0x0000000000007919 */ /* 0x000e2e0000002600 */
[----:B------:R-:W1:Y:S01]  /*0020*/  LDC R4, c[0x0][0x398] ;  /* 0x0000e600ff047b82 */ /* 0x000e620000000800 */
[----:B------:R-:W1:Y:S01]  /*0030*/  LDCU UR12, c[0x0][0x364] ;  /* 0x00006c80ff0c77ac */ /* 0x000e620008000800 */
[----:B------:R-:W-:Y:S01]  /*0040*/  HFMA2 R23, -RZ, RZ, 0, 0 ;  /* 0x00000000ff177431 */ /* 0x000fe200000001ff */
[----:B------:R-:W2:Y:S05]  /*0050*/  LDCU UR13, c[0x0][0x360] ;  /* 0x00006c00ff0d77ac */ /* 0x000eaa0008000800 */
[----:B------:R-:W2:Y:S01]  /*0060*/  S2UR UR4, SR_CTAID.X ;  /* 0x00000000000479c3 */ /* 0x000ea20000002500 */
[----:B------:R-:W3:Y:S01]  /*0070*/  LDCU.64 UR10, c[0x0][0x358] ;  /* 0x00006b00ff0a77ac */ /* 0x000ee20008000a00 */
[----:B-1----:R-:W-:-:S04]  /*0080*/  IMAD R21, R4, UR12, RZ ;  /* 0x0000000c04157c24 */ /* 0x002fc8000f8e02ff */
[----:B0-----:R-:W-:Y:S01]  /*0090*/  IMAD R18, R21, R0, RZ ;  /* 0x0000000015127224 */ /* 0x001fe200078e02ff */
[----:B--2---:R-:W-:-:S04]  /*00a0*/  UIMAD UR4, UR13, UR4, URZ ;  /* 0x000000040d0472a4 */ /* 0x004fc8000f8e02ff */
[----:B------:R-:W-:-:S04]  /*00b0*/  IADD3 R19, PT, PT, R18, -0x1, R4 ;  /* 0xffffffff12137810 */ /* 0x000fc80007ffe004 */
[----:B------:R-:W-:-:S13]  /*00c0*/  ISETP.GE.AND P0, PT, R18, R19, PT ;  /* 0x000000131200720c */ /* 0x000fda0003f06270 */
[----:B---3--:R-:W-:Y:S05]  /*00d0*/  @P0 BRA `(.L_x_0) ;  /* 0x00000008003c0947 */ /* 0x008fea0003800000 */
[----:B------:R-:W0:Y:S01]  /*00e0*/  S2R R7, SR_TID.X ;  /* 0x0000000000077919 */ /* 0x000e220000002100 */
[----:B------:R-:W1:Y:S01]  /*00f0*/  S2UR UR7, SR_CgaCtaId ;  /* 0x00000000000779c3 */ /* 0x000e620000008800 */
[----:B------:R-:W-:Y:S01]  /*0100*/  UMOV UR5, 0x400 ;  /* 0x0000040000057882 */ /* 0x000fe20000000000 */
[----:B------:R-:W-:Y:S01]  /*0110*/  MOV R23, RZ ;  /* 0x000000ff00177202 */ /* 0x000fe20000000f00 */
[----:B------:R-:W2:Y:S01]  /*0120*/  S2R R5, SR_TID.Y ;  /* 0x0000000000057919 */ /* 0x000ea20000002200 */
[----:B------:R-:W-:Y:S01]  /*0130*/  UIADD3 UR6, UPT, UPT, UR5, 0x400, URZ ;  /* 0x0000040005067890 */ /* 0x000fe2000fffe0ff */
[----:B------:R-:W-:Y:S01]  /*0140*/  MOV R2, UR4 ;  /* 0x0000000400027c02 */ /* 0x000fe20008000f00 */
[----:B------:R-:W-:Y:S02]  /*0150*/  ULOP3.LUT UR8, UR13, 0xf, URZ, 0xc0, !UPT ;  /* 0x0000000f0d087892 */ /* 0x000fe4000f8ec0ff */
[----:B------:R-:W-:Y:S02]  /*0160*/  ULOP3.LUT UR9, UR13, 0x7, URZ, 0xc0, !UPT ;  /* 0x000000070d097892 */ /* 0x000fe4000f8ec0ff */
[----:B-1----:R-:W-:-:S02]  /*0170*/  ULEA UR6, UR7, UR6, 0x18 ;  /* 0x0000000607067291 */ /* 0x002fc4000f8ec0ff */
[----:B------:R-:W-:Y:S02]  /*0180*/  ULEA UR5, UR7, UR5, 0x18 ;  /* 0x0000000507057291 */ /* 0x000fe4000f8ec0ff */
[----:B------:R-:W-:Y:S02]  /*0190*/  ULOP3.LUT UR7, UR13, 0x3, URZ, 0xc0, !UPT ;  /* 0x000000030d077892 */ /* 0x000fe4000f8ec0ff */
[----:B0-----:R-:W-:Y:S02]  /*01a0*/  LEA R6, R7, UR6, 0x2 ;  /* 0x0000000607067c11 */ /* 0x001fe4000f8e10ff */
[C---:B--2---:R-:W-:Y:S01]  /*01b0*/  LEA R16, R5.reuse, UR5, 0x6 ;  /* 0x0000000505107c11 */ /* 0x044fe2000f8e30ff */
[C---:B------:R-:W-:Y:S01]  /*01c0*/  IMAD R17, R5.reuse, R4, R7 ;  /* 0x0000000405117224 */ /* 0x040fe200078e0207 */
[----:B------:R-:W-:Y:S02]  /*01d0*/  LEA R4, R5, R6, 0x6 ;  /* 0x0000000605047211 */ /* 0x000fe400078e30ff */
[----:B------:R-:W-:-:S02]  /*01e0*/  LEA R7, R7, R16, 0x2 ;  /* 0x0000001007077211 */ /* 0x000fc400078e10ff */
[----:B------:R-:W-:Y:S02]  /*01f0*/  IADD3 R3, PT, PT, R16, 0x20, RZ ;  /* 0x0000002010037810 */ /* 0x000fe40007ffe0ff */
[----:B------:R-:W-:-:S07]  /*0200*/  IADD3 R5, PT, PT, R6, 0x200, RZ ;  /* 0x0000020006057810 */ /* 0x000fce0007ffe0ff */
.L_x_6:
[----:B0-----:R-:W0:Y:S01]  /*0210*/  LDC.64 R10, c[0x0][0x380] ;  /* 0x0000e000ff0a7b82 */ /* 0x001e220000000a00 */
[C---:B------:R-:W-:Y:S02]  /*0220*/  IADD3 R13, PT, PT, R17.reuse, R18, RZ ;  /* 0x00000012110d7210 */ /* 0x040fe40007ffe0ff */
[----:B------:R-:W-:-:S05]  /*0230*/  IADD3 R15, PT, PT, R17, R2, RZ ;  /* 0x00000002110f7210 */ /* 0x000fca0007ffe0ff */
[----:B------:R-:W1:Y:S01]  /*0240*/  LDC.64 R8, c[0x0][0x388] ;  /* 0x0000e200ff087b82 */ /* 0x000e620000000a00 */
[----:B0-----:R-:W-:-:S06]  /*0250*/  IMAD.WIDE.U32 R10, R13, 0x4, R10 ;  /* 0x000000040d0a7825 */ /* 0x001fcc00078e000a */
[----:B------:R-:W2:Y:S01]  /*0260*/  LDG.E R10, desc[UR10][R10.64] ;  /* 0x0000000a0a0a7981 */ /* 0x000ea2000c1e1900 */
[----:B-1----:R-:W-:-:S06]  /*0270*/  IMAD.WIDE.U32 R8, R15, 0x4, R8 ;  /* 0x000000040f087825 */ /* 0x002fcc00078e0008 */
[----:B------:R-:W3:Y:S01]  /*0280*/  LDG.E R9, desc[UR10][R8.64] ;  /* 0x0000000a08097981 */ /* 0x000ee2000c1e1900 */
[----:B------:R-:W-:Y:S02]  /*0290*/  UISETP.GE.U32.AND UP0, UPT, UR13, 0x10, UPT ;  /* 0x000000100d00788c */ /* 0x000fe4000bf06070 */
[----:B------:R-:W-:Y:S02]  /*02a0*/  IADD3 R18, PT, PT, R18, UR13, RZ ;  /* 0x0000000d12127c10 */ /* 0x000fe4000fffe0ff */
[----:B------:R-:W-:Y:S02]  /*02b0*/  MOV R25, RZ ;  /* 0x000000ff00197202 */ /* 0x000fe40000000f00 */
[----:B------:R-:W-:Y:S01]  /*02c0*/  ISETP.GE.AND P0, PT, R18, R19, PT ;  /* 0x000000131200720c */ /* 0x000fe20003f06270 */
[----:B--2---:R0:W-:Y:S04]  /*02d0*/  STS [R7], R10 ;  /* 0x0000000a07007388 */ /* 0x0041e80000000800 */
[----:B---3--:R0:W-:Y:S01]  /*02e0*/  STS [R4], R9 ;  /* 0x0000000904007388 */ /* 0x0081e20000000800 */
[----:B------:R-:W-:Y:S06]  /*02f0*/  BAR.SYNC.DEFER_BLOCKING 0x0 ;  /* 0x0000000000007b1d */ /* 0x000fec0000010000 */
[----:B------:R-:W-:Y:S05]  /*0300*/  BRA.U !UP0, `(.L_x_1) ;  /* 0x0000000108bc7547 */ /* 0x000fea000b800000 */
[----:B------:R-:W-:Y:S01]  /*0310*/  ULOP3.LUT UR5, UR13, 0xfffffff0, URZ, 0xc0, !UPT ;  /* 0xfffffff00d057892 */ /* 0x000fe2000f8ec0ff */
[----:B------:R-:W-:Y:S01]  /*0320*/  MOV R22, R5 ;  /* 0x0000000500167202 */ /* 0x000fe20000000f00 */
[----:B------:R-:W-:Y:S01]  /*0330*/  ULOP3.LUT UR6, UR13, 0x7f0, URZ, 0xc0, !UPT ;  /* 0x000007f00d067892 */ /* 0x000fe2000f8ec0ff */
[----:B------:R-:W-:Y:S01]  /*0340*/  MOV R20, R3 ;  /* 0x0000000300147202 */ /* 0x000fe20000000f00 */
[----:B------:R-:W-:-:S12]  /*0350*/  UIADD3 UR5, UPT, UPT, -UR5, URZ, URZ ;  /* 0x000000ff05057290 */ /* 0x000fd8000fffe1ff */
.L_x_2:
[----:B------:R-:W-:Y:S01]  /*0360*/  LDS R8, [R22+-0x200] ;  /* 0xfffe000016087984 */ /* 0x000fe20000000800 */
[----:B------:R-:W-:-:S03]  /*0370*/  UIADD3 UR5, UPT, UPT, UR5, 0x10, URZ ;  /* 0x0000001005057890 */ /* 0x000fc6000fffe0ff */
[----:B------:R-:W1:Y:S01]  /*0380*/  LDS.128 R12, [R20+-0x20] ;  /* 0xffffe000140c7984 */ /* 0x000e620000000c00 */
[----:B------:R-:W-:-:S03]  /*0390*/  UISETP.NE.AND UP0, UPT, UR5, URZ, UPT ;  /* 0x000000ff0500728c */ /* 0x000fc6000bf05270 */
[----:B0-----:R-:W0:Y:S04]  /*03a0*/  LDS R9, [R22+-0x1c0] ;  /* 0xfffe400016097984 */ /* 0x001e280000000800 */
[----:B------:R-:W2:Y:S01]  /*03b0*/  LDS R25, [R22+-0x180] ;  /* 0xfffe800016197984 */ /* 0x000ea20000000800 */
[----:B-1----:R-:W-:-:S03]  /*03c0*/  FFMA R8, R12, R8, R23 ;  /* 0x000000080c087223 */ /* 0x002fc60000000017 */
[----:B------:R-:W1:Y:S01]  /*03d0*/  LDS R23, [R22+-0x140] ;  /* 0xfffec00016177984 */ /* 0x000e620000000800 */
[----:B0-----:R-:W-:-:S03]  /*03e0*/  FFMA R24, R9, R13, R8 ;  /* 0x0000000d09187223 */ /* 0x001fc60000000008 */
[----:B------:R-:W-:Y:S01]  /*03f0*/  LDS R13, [R22+-0x100] ;  /* 0xffff0000160d7984 */ /* 0x000fe20000000800 */
[----:B--2---:R-:W-:-:S03]  /*0400*/  FFMA R14, R25, R14, R24 ;  /* 0x0000000e190e7223 */ /* 0x004fc60000000018 */
[----:B------:R-:W0:Y:S04]  /*0410*/  LDS.128 R8, [R20+-0x10] ;  /* 0xfffff00014087984 */ /* 0x000e280000000c00 */
[----:B------:R-:W2:Y:S04]  /*0420*/  LDS R12, [R22+-0xc0] ;  /* 0xffff4000160c7984 */ /* 0x000ea80000000800 */
[----:B------:R-:W3:Y:S04]  /*0430*/  LDS R25, [R22+-0x80] ;  /* 0xffff800016197984 */ /* 0x000ee80000000800 */
[----:B------:R-:W-:Y:S01]  /*0440*/  LDS R24, [R22+0x40] ;  /* 0x0000400016187984 */ /* 0x000fe20000000800 */
[----:B-1----:R-:W-:-:S03]  /*0450*/  FFMA R15, R23, R15, R14 ;  /* 0x0000000f170f7223 */ /* 0x002fc6000000000e */
[----:B------:R-:W-:Y:S01]  /*0460*/  LDS R23, [R22+0x80] ;  /* 0x0000800016177984 */ /* 0x000fe20000000800 */
[----:B0-----:R-:W-:-:S03]  /*0470*/  FFMA R13, R8, R13, R15 ;  /* 0x0000000d080d7223 */ /* 0x001fc6000000000f */
[----:B------:R-:W0:Y:S01]  /*0480*/  LDS R8, [R22+-0x40] ;  /* 0xffffc00016087984 */ /* 0x000e220000000800 */
[----:B--2---:R-:W-:-:S03]  /*0490*/  FFMA R26, R12, R9, R13 ;  /* 0x000000090c1a7223 */ /* 0x004fc6000000000d */
[----:B------:R-:W-:Y:S01]  /*04a0*/  LDS R9, [R22] ;  /* 0x0000000016097984 */ /* 0x000fe20000000800 */
[----:B---3--:R-:W-:-:S03]  /*04b0*/  FFMA R25, R25, R10, R26 ;  /* 0x0000000a19197223 */ /* 0x008fc6000000001a */
[----:B------:R-:W1:Y:S01]  /*04c0*/  LDS.128 R12, [R20] ;  /* 0x00000000140c7984 */ /* 0x000e620000000c00 */
[----:B0-----:R-:W-:-:S03]  /*04d0*/  FFMA R11, R8, R11, R25 ;  /* 0x0000000b080b7223 */ /* 0x001fc60000000019 */
[----:B------:R-:W-:Y:S01]  /*04e0*/  LDS R25, [R22+0x1c0] ;  /* 0x0001c00016197984 */ /* 0x000fe20000000800 */
[----:B-1----:R-:W-:-:S03]  /*04f0*/  FFMA R9, R12, R9, R11 ;  /* 0x000000090c097223 */ /* 0x002fc6000000000b */
[----:B------:R-:W0:Y:S01]  /*0500*/  LDS R12, [R22+0xc0] ;  /* 0x0000c000160c7984 */ /* 0x000e220000000800 */
[----:B------:R-:W-:-:S03]  /*0510*/  FFMA R26, R24, R13, R9 ;  /* 0x0000000d181a7223 */ /* 0x000fc60000000009 */
[----:B------:R-:W-:Y:S01]  /*0520*/  LDS R13, [R22+0x100] ;  /* 0x00010000160d7984 */ /* 0x000fe20000000800 */
[----:B------:R-:W-:-:S03]  /*0530*/  FFMA R23, R23, R14, R26 ;  /* 0x0000000e17177223 */ /* 0x000fc6000000001a */
[----:B------:R1:W2:Y:S04]  /*0540*/  LDS.128 R8, [R20+0x10] ;  /* 0x0000100014087984 */ /* 0x0002a80000000c00 */
[----:B------:R-:W3:Y:S04]  /*0550*/  LDS R24, [R22+0x140] ;  /* 0x0001400016187984 */ /* 0x000ee80000000800 */
[----:B------:R4:W5:Y:S01]  /*0560*/  LDS R14, [R22+0x180] ;  /* 0x00018000160e7984 */ /* 0x0009620000000800 */
[----:B-1----:R-:W-:Y:S02]  /*0570*/  IADD3 R20, PT, PT, R20, 0x40, RZ ;  /* 0x0000004014147810 */ /* 0x002fe40007ffe0ff */
[----:B----4-:R-:W-:Y:S01]  /*0580*/  IADD3 R22, PT, PT, R22, 0x400, RZ ;  /* 0x0000040016167810 */ /* 0x010fe20007ffe0ff */
[----:B0-----:R-:W-:-:S04]  /*0590*/  FFMA R15, R12, R15, R23 ;  /* 0x0000000f0c0f7223 */ /* 0x001fc80000000017 */
[----:B--2---:R-:W-:-:S04]  /*05a0*/  FFMA R13, R8, R13, R15 ;  /* 0x0000000d080d7223 */ /* 0x004fc8000000000f */
[----:B---3--:R-:W-:-:S04]  /*05b0*/  FFMA R9, R24, R9, R13 ;  /* 0x0000000918097223 */ /* 0x008fc8000000000d */
[----:B-----5:R-:W-:-:S04]  /*05c0*/  FFMA R10, R14, R10, R9 ;  /* 0x0000000a0e0a7223 */ /* 0x020fc80000000009 */
[----:B------:R-:W-:Y:S01]  /*05d0*/  FFMA R23, R25, R11, R10 ;  /* 0x0000000b19177223 */ /* 0x000fe2000000000a */
[----:B------:R-:W-:Y:S06]  /*05e0*/  BRA.U UP0, `(.L_x_2) ;  /* 0xfffffffd005c7547 */ /* 0x000fec000b83ffff */
[----:B------:R-:W-:-:S07]  /*05f0*/  MOV R25, UR6 ;  /* 0x0000000600197c02 */ /* 0x000fce0008000f00 */
.L_x_1:
[----:B------:R-:W-:-:S09]  /*0600*/  UISETP.NE.AND UP0, UPT, UR8, URZ, UPT ;  /* 0x000000ff0800728c */ /* 0x000fd2000bf05270 */
[----:B------:R-:W-:Y:S05]  /*0610*/  BRA.U !UP0, `(.L_x_3) ;  /* 0x0000000108e07547 */ /* 0x000fea000b800000 */
[----:B------:R-:W-:Y:S02]  /*0620*/  UIADD3 UR5, UPT, UPT, UR8, -0x1, URZ ;  /* 0xffffffff08057890 */ /* 0x000fe4000fffe0ff */
[----:B------:R-:W-:Y:S02]  /*0630*/  UISETP.NE.AND UP1, UPT, UR9, URZ, UPT ;  /* 0x000000ff0900728c */ /* 0x000fe4000bf25270 */
[----:B------:R-:W-:-:S09]  /*0640*/  UISETP.GE.U32.AND UP0, UPT, UR5, 0x7, UPT ;  /* 0x000000070500788c */ /* 0x000fd2000bf06070 */
[----:B------:R-:W-:Y:S05]  /*0650*/  BRA.U !UP0, `(.L_x_4) ;  /* 0x0000000108547547 */ /* 0x000fea000b800000 */
[C---:B------:R-:W-:Y:S02]  /*0660*/  LEA R20, R25.reuse, R6, 0x6 ;  /* 0x0000000619147211 */ /* 0x040fe400078e30ff */
[C---:B------:R-:W-:Y:S02]  /*0670*/  LEA R26, R25.reuse, R16, 0x2 ;  /* 0x00000010191a7211 */ /* 0x040fe400078e10ff */
[----:B------:R-:W-:Y:S01]  /*0680*/  IADD3 R25, PT, PT, R25, 0x8, RZ ;  /* 0x0000000819197810 */ /* 0x000fe20007ffe0ff */
[----:B------:R-:W-:Y:S04]  /*0690*/  LDS R12, [R20] ;  /* 0x00000000140c7984 */ /* 0x000fe80000000800 */
[----:B0-----:R-:W0:Y:S04]  /*06a0*/  LDS.128 R8, [R26] ;  /* 0x000000001a087984 */ /* 0x001e280000000c00 */
[----:B------:R-:W1:Y:S04]  /*06b0*/  LDS R13, [R20+0x40] ;  /* 0x00004000140d7984 */ /* 0x000e680000000800 */
[----:B------:R-:W2:Y:S04]  /*06c0*/  LDS R27, [R20+0x80] ;  /* 0x00008000141b7984 */ /* 0x000ea80000000800 */
[----:B------:R-:W-:Y:S04]  /*06d0*/  LDS R22, [R20+0x140] ;  /* 0x0001400014167984 */ /* 0x000fe80000000800 */
[----:B------:R-:W-:Y:S01]  /*06e0*/  LDS R24, [R20+0x1c0] ;  /* 0x0001c00014187984 */ /* 0x000fe20000000800 */
[----:B0-----:R-:W-:-:S03]  /*06f0*/  FFMA R12, R8, R12, R23 ;  /* 0x0000000c080c7223 */ /* 0x001fc60000000017 */
[----:B------:R-:W0:Y:S01]  /*0700*/  LDS R8, [R20+0xc0] ;  /* 0x0000c00014087984 */ /* 0x000e220000000800 */
[----:B-1----:R-:W-:-:S03]  /*0710*/  FFMA R28, R13, R9, R12 ;  /* 0x000000090d1c7223 */ /* 0x002fc6000000000c */
[----:B------:R-:W-:Y:S01]  /*0720*/  LDS R9, [R20+0x100] ;  /* 0x0001000014097984 */ /* 0x000fe20000000800 */
[----:B--2---:R-:W-:-:S03]  /*0730*/  FFMA R27, R27, R10, R28 ;  /* 0x0000000a1b1b7223 */ /* 0x004fc6000000001c */
[----:B------:R-:W1:Y:S04]  /*0740*/  LDS.128 R12, [R26+0x10] ;  /* 0x000010001a0c7984 */ /* 0x000e680000000c00 */
[----:B------:R-:W2:Y:S01]  /*0750*/  LDS R23, [R20+0x180] ;  /* 0x0001800014177984 */ /* 0x000ea20000000800 */
[----:B0-----:R-:W-:-:S04]  /*0760*/  FFMA R11, R8, R11, R27 ;  /* 0x0000000b080b7223 */ /* 0x001fc8000000001b */
[----:B-1----:R-:W-:-:S04]  /*0770*/  FFMA R9, R12, R9, R11 ;  /* 0x000000090c097223 */ /* 0x002fc8000000000b */
[----:B------:R-:W-:-:S04]  /*0780*/  FFMA R22, R22, R13, R9 ;  /* 0x0000000d16167223 */ /* 0x000fc80000000009 */
[----:B--2---:R-:W-:-:S04]  /*0790*/  FFMA R23, R23, R14, R22 ;  /* 0x0000000e17177223 */ /* 0x004fc80000000016 */
[----:B------:R-:W-:-:S07]  /*07a0*/  FFMA R23, R24, R15, R23 ;  /* 0x0000000f18177223 */ /* 0x000fce0000000017 */
.L_x_4:
[----:B------:R-:W-:Y:S05]  /*07b0*/  BRA.U !UP1, `(.L_x_3) ;  /* 0x0000000109787547 */ /* 0x000fea000b800000 */
[----:B------:R-:W-:Y:S02]  /*07c0*/  UIADD3 UR5, UPT, UPT, UR9, -0x1, URZ ;  /* 0xffffffff09057890 */ /* 0x000fe4000fffe0ff */
[----:B------:R-:W-:Y:S02]  /*07d0*/  UISETP.NE.AND UP1, UPT, UR7, URZ, UPT ;  /* 0x000000ff0700728c */ /* 0x000fe4000bf25270 */
[----:B------:R-:W-:-:S09]  /*07e0*/  UISETP.GE.U32.AND UP0, UPT, UR5, 0x3, UPT ;  /* 0x000000030500788c */ /* 0x000fd2000bf06070 */
[----:B------:R-:W-:Y:S05]  /*07f0*/  BRA.U !UP0, `(.L_x_5) ;  /* 0x0000000108307547 */ /* 0x000fea000b800000 */
[C---:B------:R-:W-:Y:S02]  /*0800*/  LEA R8, R25.reuse, R16, 0x2 ;  /* 0x0000001019087211 */ /* 0x040fe400078e10ff */
[C---:B------:R-:W-:Y:S02]  /*0810*/  LEA R12, R25.reuse, R6, 0x6 ;  /* 0x00000006190c7211 */ /* 0x040fe400078e30ff */
[----:B------:R-:W-:Y:S02]  /*0820*/  IADD3 R25, PT, PT, R25, 0x4, RZ ;  /* 0x0000000419197810 */ /* 0x000fe40007ffe0ff */
[----:B0-----:R-:W-:Y:S04]  /*0830*/  LDS.128 R8, [R8] ;  /* 0x0000000008087984 */ /* 0x001fe80000000c00 */
[----:B------:R-:W0:Y:S04]  /*0840*/  LDS R13, [R12] ;  /* 0x000000000c0d7984 */ /* 0x000e280000000800 */
[----:B------:R-:W1:Y:S04]  /*0850*/  LDS R15, [R12+0x40] ;  /* 0x000040000c0f7984 */ /* 0x000e680000000800 */
[----:B------:R-:W2:Y:S04]  /*0860*/  LDS R20, [R12+0x80] ;  /* 0x000080000c147984 */ /* 0x000ea80000000800 */
[----:B------:R-:W3:Y:S01]  /*0870*/  LDS R27, [R12+0xc0] ;  /* 0x0000c0000c1b7984 */ /* 0x000ee20000000800 */
[----:B0-----:R-:W-:-:S04]  /*0880*/  FFMA R14, R8, R13, R23 ;  /* 0x0000000d080e7223 */ /* 0x001fc80000000017 */
[----:B-1----:R-:W-:-:S04]  /*0890*/  FFMA R9, R15, R9, R14 ;  /* 0x000000090f097223 */ /* 0x002fc8000000000e */
[----:B--2---:R-:W-:-:S04]  /*08a0*/  FFMA R10, R20, R10, R9 ;  /* 0x0000000a140a7223 */ /* 0x004fc80000000009 */
[----:B---3--:R-:W-:-:S07]  /*08b0*/  FFMA R23, R27, R11, R10 ;  /* 0x0000000b1b177223 */ /* 0x008fce000000000a */
.L_x_5:
[----:B------:R-:W-:Y:S05]  /*08c0*/  BRA.U !UP1, `(.L_x_3) ;  /* 0x0000000109347547 */ /* 0x000fea000b800000 */
[C---:B------:R-:W-:Y:S01]  /*08d0*/  LEA R8, R25.reuse, R16, 0x2 ;  /* 0x0000001019087211 */ /* 0x040fe200078e10ff */
[----:B------:R-:W-:Y:S01]  /*08e0*/  UISETP.NE.AND UP0, UPT, UR7, 0x1, UPT ;  /* 0x000000010700788c */ /* 0x000fe2000bf05270 */
[----:B------:R-:W-:-:S04]  /*08f0*/  LEA R25, R25, R6, 0x6 ;  /* 0x0000000619197211 */ /* 0x000fc800078e30ff */
[----:B0-----:R-:W-:Y:S04]  /*0900*/  LDS.128 R8, [R8] ;  /* 0x0000000008087984 */ /* 0x001fe80000000c00 */
[----:B------:R-:W0:Y:S02]  /*0910*/  LDS R12, [R25] ;  /* 0x00000000190c7984 */ /* 0x000e240000000800 */
[----:B0-----:R-:W-:Y:S01]  /*0920*/  FFMA R23, R8, R12, R23 ;  /* 0x0000000c08177223 */ /* 0x001fe20000000017 */
[----:B------:R-:W-:Y:S06]  /*0930*/  BRA.U !UP0, `(.L_x_3) ;  /* 0x0000000108187547 */ /* 0x000fec000b800000 */
[----:B------:R-:W-:Y:S01]  /*0940*/  UISETP.NE.AND UP0, UPT, UR7, 0x2, UPT ;  /* 0x000000020700788c */ /* 0x000fe2000bf05270 */
[----:B------:R-:W0:Y:S05]  /*0950*/  LDS R8, [R25+0x40] ;  /* 0x0000400019087984 */ /* 0x000e2a0000000800 */
[----:B------:R-:W-:-:S13]  /*0960*/  PLOP3.LUT P1, PT, PT, PT, UP0, 0x80, 0x8 ;  /* 0x000000000008781c */ /* 0x000fda0003f2f008 */
[----:B------:R-:W1:Y:S01]  /*0970*/  @P1 LDS R12, [R25+0x80] ;  /* 0x00008000190c1984 */ /* 0x000e620000000800 */
[----:B0-----:R-:W-:-:S04]  /*0980*/  FFMA R23, R8, R9, R23 ;  /* 0x0000000908177223 */ /* 0x001fc80000000017 */
[----:B-1----:R-:W-:-:S07]  /*0990*/  @P1 FFMA R23, R12, R10, R23 ;  /* 0x0000000a0c171223 */ /* 0x002fce0000000017 */
.L_x_3:
[----:B------:R-:W-:Y:S01]  /*09a0*/  BAR.SYNC.DEFER_BLOCKING 0x0 ;  /* 0x0000000000007b1d */ /* 0x000fe20000010000 */
[----:B------:R-:W-:-:S05]  /*09b0*/  IADD3 R2, PT, PT, R21, R2, RZ ;  /* 0x0000000215027210 */ /* 0x000fca0007ffe0ff */
[----:B------:R-:W-:Y:S05]  /*09c0*/  @!P0 BRA `(.L_x_6) ;  /* 0xfffffff800108947 */ /* 0x000fea000383ffff */
.L_x_0:
[----:B------:R-:W1:Y:S01]  /*09d0*/  S2R R5, SR_TID.X ;  /* 0x0000000000057919 */ /* 0x000e620000002100 */
[----:B------:R-:W2:Y:S01]  /*09e0*/  LDC.64 R2, c[0x0][0x390] ;  /* 0x0000e400ff027b82 */ /* 0x000ea20000000a00 */
[----:B------:R-:W3:Y:S01]  /*09f0*/  LDCU UR5, c[0x0][0x398] ;  /* 0x00007300ff0577ac */ /* 0x000ee20008000800 */
[----:B0-----:R-:W0:Y:S01]  /*0a00*/  S2R R7, SR_TID.Y ;  /* 0x0000000000077919 */ /* 0x001e220000002200 */
[----:B-1----:R-:W-:Y:S01]  /*0a10*/  IADD3 R5, PT, PT, R5, UR4, RZ ;  /* 0x0000000405057c10 */ /* 0x002fe2000fffe0ff */
[----:B0-----:R-:W-:-:S04]  /*0a20*/  IMAD R0, R0, UR12, R7 ;  /* 0x0000000c00007c24 */ /* 0x001fc8000f8e0207 */
[----:B---3--:R-:W-:-:S04]  /*0a30*/  IMAD R5, R0, UR5, R5 ;  /* 0x0000000500057c24 */ /* 0x008fc8000f8e0205 */
[----:B--2---:R-:W-:-:S05]  /*0a40*/  IMAD.WIDE R2, R5, 0x4, R2 ;  /* 0x0000000405027825 */ /* 0x004fca00078e0202 */
[----:B------:R-:W-:Y:S01]  /*0a50*/  STG.E desc[UR10][R2.64], R23 ;  /* 0x0000001702007986 */ /* 0x000fe2000c10190a */
[----:B------:R-:W-:Y:S05]  /*0a60*/  EXIT ;  /* 0x000000000000794d */ /* 0x000fea0003800000 */
.L_x_7:
[----:B------:R-:W-:-:S00]  /*0a70*/  BRA `(.L_x_7) ;  /* 0xfffffffc00fc7947 */ /* 0x000fc0000383ffff */
[----:B------:R-:W-:-:S00]  /*0a80*/  NOP ;  /* 0x0000000000007918 */ /* 0x000fc00000000000 */
[----:B------:R-:W-:-:S00]  /*0a90*/  NOP ;  /* 0x0000000000007918 */ /* 0x000fc00000000000 */
[----:B------:R-:W-:-:S00]  /*0aa0*/  NOP ;  /* 0x0000000000007918 */ /* 0x000fc00000000000 */
[----:B------:R-:W-:-:S00]  /*0ab0*/  NOP ;  /* 0x0000000000007918 */ /* 0x000fc00000000000 */
[----:B------:R-:W-:-:S00]  /*0ac0*/  NOP ;  /* 0x0000000000007918 */ /* 0x000fc00000000000 */
[----:B------:R-:W-:-:S00]  /*0ad0*/  NOP ;  /* 0x0000000000007918 */ /* 0x000fc00000000000 */
[----:B------:R-:W-:-:S00]  /*0ae0*/  NOP ;  /* 0x0000000000007918 */ /* 0x000fc00000000000 */
[----:B------:R-:W-:-:S00]  /*0af0*/  NOP ;  /* 0x0000000000007918 */ /* 0x000fc00000000000 */
.L_x_13:


//--------------------- .text._Z7multGPUPfS_S_i   --------------------------
	.section	.text._Z7multGPUPfS_S_i,"ax",@progbits
	.align	128
        .global         _Z7multGPUPfS_S_i
        .type           _Z7multGPUPfS_S_i,@function
        .size           _Z7multGPUPfS_S_i,(.L_x_14 - _Z7multGPUPfS_S_i)
        .other          _Z7multGPUPfS_S_i,@"STO_CUDA_ENTRY STV_DEFAULT"
_Z7multGPUPfS_S_i:
.text._Z7multGPUPfS_S_i:
[----:B------:R-:W-:Y:S01]  /*0000*/  LDC R1, c[0x0][0x37c] ;  /* 0x0000df00ff017b82 */ /* 0x000fe20000000800 */
[----:B------:R-:W0:Y:S07]  /*0010*/  S2R R0, SR_TID.Y ;  /* 0x0000000000007919 */ /* 0x000e2e0000002200 */
[----:B------:R-:W0:Y:S01]  /*0020*/  S2UR UR4, SR_CTAID.Y ;  /* 0x00000000000479c3 */ /* 0x000e220000002600 */
[----:B------:R-:W1:Y:S01]  /*0030*/  LDCU UR20, c[0x0][0x398] ;  /* 0x00007300ff1477ac */ /* 0x000e620008000800 */
[----:B------:R-:W2:Y:S06]  /*0040*/  S2R R3, SR_TID.X ;  /* 0x0000000000037919 */ /* 0x000eac0000002100 */
[----:B------:R-:W0:Y:S08]  /*0050*/  LDC R13, c[0x0][0x364] ;  /* 0x0000d900ff0d7b82 */ /* 0x000e300000000800 */
[----:B------:R-:W2:Y:S08]  /*0060*/  S2UR UR5, SR_CTAID.X ;  /* 0x00000000000579c3 */ /* 0x000eb00000002500 */
[----:B------:R-:W2:Y:S01]  /*0070*/  LDC R2, c[0x0][0x360] ;  /* 0x0000d800ff027b82 */ /* 0x000ea20000000800 */
[----:B0-----:R-:W-:-:S02]  /*0080*/  IMAD R13, R13, UR4, R0 ;  /* 0x000000040d0d7c24 */ /* 0x001fc4000f8e0200 */
[----:B--2---:R-:W-:-:S05]  /*0090*/  IMAD R0, R2, UR5, R3 ;  /* 0x0000000502007c24 */ /* 0x004fca000f8e0203 */
[----:B------:R-:W-:-:S04]  /*00a0*/  VIMNMX R2, PT, PT, R13, R0, !PT ;  /* 0x000000000d027248 */ /* 0x000fc80007fe0100 */
[----:B-1----:R-:W-:-:S13]  /*00b0*/  ISETP.GE.AND P0, PT, R2, UR20, PT ;  /* 0x0000001402007c0c */ /* 0x002fda000bf06270 */
[----:B------:R-:W-:Y:S05]  /*00c0*/  @P0 EXIT ;  /* 0x000000000000094d */ /* 0x000fea0003800000 */
[----:B------:R-:W-:Y:S01]  /*00d0*/  UISETP.GE.U32.AND UP0, UPT, UR20, 0x8, UPT ;  /* 0x000000081400788c */ /* 0x000fe2000bf06070 */
[----:B------:R-:W-:Y:S02]  /*00e0*/  HFMA2 R12, -RZ, RZ, 0, 0 ;  /* 0x00000000ff0c7431 */ /* 0x000fe400000001ff */
[----:B------:R-:W-:Y:S01]  /*00f0*/  IMAD R13, R13, UR20, RZ ;  /* 0x000000140d0d7c24 */ /* 0x000fe2000f8e02ff */
[----:B------:R-:W-:Y:S01]  /*0100*/  UMOV UR4, URZ ;  /* 0x000000ff00047c82 */ /* 0x000fe20008000000 */
[----:B------:R-:W0:Y:S04]  /*0110*/  LDCU.64 UR18, c[0x0][0x358] ;  /* 0x00006b00ff1277ac */ /* 0x000e280008000a00 */
[----:B------:R-:W-:Y:S05]  /*0120*/  BRA.U !UP0, `(.L_x_8) ;  /* 0x0000000508047547 */ /* 0x000fea000b800000 */
[----:B------:R-:W1:Y:S01]  /*0130*/  LDCU.128 UR24, c[0x0][0x380] ;  /* 0x00007000ff1877ac */ /* 0x000e620008000c00 */
[----:B------:R-:W-:Y:S02]  /*0140*/  MOV R12, RZ ;  /* 0x000000ff000c7202 */ /* 0x000fe40000000f00 */
[----:B------:R-:W-:Y:S01]  /*0150*/  MOV R14, R0 ;  /* 0x00000000000e7202 */ /* 0x000fe20000000f00 */
[----:B------:R-:W-:-:S04]  /*0160*/  ULOP3.LUT UR4, UR20, 0x7ffffff8, URZ, 0xc0, !UPT ;  /* 0x7ffffff814047892 */ /* 0x000fc8000f8ec0ff */
[----:B------:R-:W-:Y:S01]  /*0170*/  UIADD3 UR5, UPT, UPT, -UR4, URZ, URZ ;  /* 0x000000ff04057290 */ /* 0x000fe2000fffe1ff */
[----:B-1----:R-:W-:Y:S01]  /*0180*/  MOV R2, UR24 ;  /* 0x0000001800027c02 */ /* 0x002fe20008000f00 */
[----:B------:R-:W-:Y:S01]  /*0190*/  UIMAD.WIDE UR6, UR20, 0x8, UR26 ;  /* 0x00000008140678a5 */ /* 0x000fe2000f8e021a */
[----:B------:R-:W-:Y:S01]  /*01a0*/  MOV R3, UR25 ;  /* 0x0000001900037c02 */ /* 0x000fe20008000f00 */
[----:B------:R-:W-:Y:S02]  /*01b0*/  UIMAD.WIDE UR8, UR20, 0xc, UR26 ;  /* 0x0000000c140878a5 */ /* 0x000fe4000f8e021a */
[----:B------:R-:W-:Y:S01]  /*01c0*/  UIMAD.WIDE UR10, UR20, 0x10, UR26 ;  /* 0x00000010140a78a5 */ /* 0x000fe2000f8e021a */
[----:B------:R-:W-:Y:S01]  /*01d0*/  IMAD.WIDE.U32 R2, R13, 0x4, R2 ;  /* 0x000000040d027825 */ /* 0x000fe200078e0002 */
[----:B------:R-:W-:Y:S02]  /*01e0*/  UIMAD.WIDE UR12, UR20, 0x14, UR26 ;  /* 0x00000014140c78a5 */ /* 0x000fe4000f8e021a */
[----:B------:R-:W-:Y:S01]  /*01f0*/  UIMAD.WIDE UR14, UR20, 0x18, UR26 ;  /* 0x00000018140e78a5 */ /* 0x000fe2000f8e021a */
[----:B------:R-:W-:Y:S01]  /*0200*/  IADD3 R2, P0, PT, R2, 0x10, RZ ;  /* 0x0000001002027810 */ /* 0x000fe20007f1e0ff */
[----:B------:R-:W-:-:S03]  /*0210*/  UIMAD.WIDE UR16, UR20, 0x1c, UR26 ;  /* 0x0000001c141078a5 */ /* 0x000fc6000f8e021a */
[----:B------:R-:W-:-:S09]  /*0220*/  IADD3.X R3, PT, PT, RZ, R3, RZ, P0, !PT ;  /* 0x00000003ff037210 */ /* 0x000fd200007fe4ff */
.L_x_9:
[----:B------:R-:W-:Y:S01]  /*0230*/  UIMAD.WIDE UR22, UR20, 0x4, UR26 ;  /* 0x00000004141678a5 */ /* 0x000fe2000f8e021a */
[----:B------:R-:W-:Y:S02]  /*0240*/  IMAD.MOV.U32 R23, RZ, RZ, 0x4 ;  /* 0x00000004ff177424 */ /* 0x000fe400078e00ff */
[----:B------:R-:W-:Y:S01]  /*0250*/  HFMA2 R11, -RZ, RZ, 0, 2.384185791015625e-07 ;  /* 0x00000004ff0b7431 */ /* 0x000fe200000001ff */
[----:B------:R-:W-:Y:S01]  /*0260*/  MOV R25, 0x4 ;  /* 0x0000000400197802 */ /* 0x000fe20000000f00 */
[----:B0-----:R-:W2:Y:S01]  /*0270*/  LDG.E R21, desc[UR18][R2.64+-0x10] ;  /* 0xfffff01202157981 */ /* 0x001ea2000c1e1900 */
[C---:B------:R-:W-:Y:S01]  /*0280*/  IMAD.WIDE R22, R14.reuse, R23, UR26 ;  /* 0x0000001a0e167e25 */ /* 0x040fe2000f8e0217 */
[----:B------:R-:W-:Y:S02]  /*0290*/  MOV R8, UR22 ;  /* 0x0000001600087c02 */ /* 0x000fe40008000f00 */
[----:B------:R-:W-:Y:S01]  /*02a0*/  MOV R9, UR23 ;  /* 0x0000001700097c02 */ /* 0x000fe20008000f00 */
[----:B------:R-:W3:Y:S02]  /*02b0*/  LDG.E R19, desc[UR18][R2.64+-0xc] ;  /* 0xfffff41202137981 */ /* 0x000ee4000c1e1900 */
[----:B------:R-:W-:-:S02]  /*02c0*/  IMAD.WIDE R8, R14, 0x4, R8 ;  /* 0x000000040e087825 */ /* 0x000fc400078e0208 */
[----:B------:R-:W2:Y:S01]  /*02d0*/  LDG.E R22, desc[UR18][R22.64] ;  /* 0x0000001216167981 */ /* 0x000ea2000c1e1900 */
[----:B------:R-:W-:Y:S01]  /*02e0*/  MOV R5, 0x4 ;  /* 0x0000000400057802 */ /* 0x000fe20000000f00 */
[C---:B------:R-:W-:Y:S02]  /*02f0*/  IMAD.WIDE R24, R14.reuse, R25, UR6 ;  /* 0x000000060e187e25 */ /* 0x040fe4000f8e0219 */
[----:B------:R0:W3:Y:S02]  /*0300*/  LDG.E R20, desc[UR18][R8.64] ;  /* 0x0000001208147981 */ /* 0x0000e4000c1e1900 */
[----:B------:R-:W-:Y:S02]  /*0310*/  IMAD.WIDE R10, R14, R11, UR8 ;  /* 0x000000080e0a7e25 */ /* 0x000fe4000f8e020b */
[----:B------:R-:W4:Y:S04]  /*0320*/  LDG.E R18, desc[UR18][R24.64] ;  /* 0x0000001218127981 */ /* 0x000f28000c1e1900 */
[----:B------:R-:W4:Y:S01]  /*0330*/  LDG.E R17, desc[UR18][R2.64+-0x8] ;  /* 0xfffff81202117981 */ /* 0x000f22000c1e1900 */
[----:B0-----:R-:W-:-:S02]  /*0340*/  HFMA2 R9, -RZ, RZ, 0, 2.384185791015625e-07 ;  /* 0x00000004ff097431 */ /* 0x001fc400000001ff */
[----:B------:R-:W-:Y:S01]  /*0350*/  IMAD.MOV.U32 R7, RZ, RZ, 0x4 ;  /* 0x00000004ff077424 */ /* 0x000fe200078e00ff */
[----:B------:R0:W5:Y:S01]  /*0360*/  LDG.E R16, desc[UR18][R10.64] ;  /* 0x000000120a107981 */ /* 0x000162000c1e1900 */
[----:B------:R-:W-:-:S03]  /*0370*/  IMAD.WIDE R4, R14, R5, UR10 ;  /* 0x0000000a0e047e25 */ /* 0x000fc6000f8e0205 */
[----:B------:R-:W5:Y:S01]  /*0380*/  LDG.E R15, desc[UR18][R2.64+-0x4] ;  /* 0xfffffc12020f7981 */ /* 0x000f62000c1e1900 */
[C---:B------:R-:W-:Y:S01]  /*0390*/  IMAD.WIDE R6, R14.reuse, R7, UR12 ;  /* 0x0000000c0e067e25 */ /* 0x040fe2000f8e0207 */
[----:B------:R-:W-:Y:S02]  /*03a0*/  MOV R27, 0x4 ;  /* 0x00000004001b7802 */ /* 0x000fe40000000f00 */
[----:B------:R1:W5:Y:S01]  /*03b0*/  LDG.E R4, desc[UR18][R4.64] ;  /* 0x0000001204047981 */ /* 0x000362000c1e1900 */
[----:B------:R-:W-:-:S03]  /*03c0*/  IMAD.WIDE R8, R14, R9, UR14 ;  /* 0x0000000e0e087e25 */ /* 0x000fc6000f8e0209 */
[----:B------:R-:W5:Y:S01]  /*03d0*/  LDG.E R23, desc[UR18][R2.64] ;  /* 0x0000001202177981 */ /* 0x000f62000c1e1900 */
[----:B0-----:R-:W-:-:S03]  /*03e0*/  IMAD.WIDE R10, R14, R27, UR16 ;  /* 0x000000100e0a7e25 */ /* 0x001fc6000f8e021b */
[----:B------:R-:W5:Y:S04]  /*03f0*/  LDG.E R7, desc[UR18][R6.64] ;  /* 0x0000001206077981 */ /* 0x000f68000c1e1900 */
[----:B------:R-:W5:Y:S04]  /*0400*/  LDG.E R24, desc[UR18][R2.64+0x4] ;  /* 0x0000041202187981 */ /* 0x000f68000c1e1900 */
[----:B------:R-:W5:Y:S04]  /*0410*/  LDG.E R8, desc[UR18][R8.64] ;  /* 0x0000001208087981 */ /* 0x000f68000c1e1900 */
[----:B------:R-:W5:Y:S04]  /*0420*/  LDG.E R25, desc[UR18][R2.64+0x8] ;  /* 0x0000081202197981 */ /* 0x000f68000c1e1900 */
[----:B------:R-:W5:Y:S04]  /*0430*/  LDG.E R10, desc[UR18][R10.64] ;  /* 0x000000120a0a7981 */ /* 0x000f68000c1e1900 */
[----:B------:R0:W5:Y:S01]  /*0440*/  LDG.E R27, desc[UR18][R2.64+0xc] ;  /* 0x00000c12021b7981 */ /* 0x000162000c1e1900 */
[----:B------:R-:W-:-:S04]  /*0450*/  UIADD3 UR5, UPT, UPT, UR5, 0x8, URZ ;  /* 0x0000000805057890 */ /* 0x000fc8000fffe0ff */
[----:B------:R-:W-:Y:S01]  /*0460*/  UISETP.NE.AND UP0, UPT, UR5, URZ, UPT ;  /* 0x000000ff0500728c */ /* 0x000fe2000bf05270 */
[----:B-1----:R-:W-:Y:S02]  /*0470*/  MOV R5, UR20 ;  /* 0x0000001400057c02 */ /* 0x002fe40008000f00 */
[----:B0-----:R-:W-:Y:S02]  /*0480*/  IADD3 R2, P0, PT, R2, 0x20, RZ ;  /* 0x0000002002027810 */ /* 0x001fe40007f1e0ff */
[----:B------:R-:W-:Y:S02]  /*0490*/  LEA R14, R5, R14, 0x3 ;  /* 0x0000000e050e7211 */ /* 0x000fe400078e18ff */
[----:B------:R-:W-:Y:S01]  /*04a0*/  IADD3.X R3, PT, PT, RZ, R3, RZ, P0, !PT ;  /* 0x00000003ff037210 */ /* 0x000fe200007fe4ff */
[----:B--2---:R-:W-:-:S04]  /*04b0*/  FFMA R22, R21, R22, R12 ;  /* 0x0000001615167223 */ /* 0x004fc8000000000c */
[----:B---3--:R-:W-:-:S04]  /*04c0*/  FFMA R20, R19, R20, R22 ;  /* 0x0000001413147223 */ /* 0x008fc80000000016 */
[----:B----4-:R-:W-:-:S04]  /*04d0*/  FFMA R18, R17, R18, R20 ;  /* 0x0000001211127223 */ /* 0x010fc80000000014 */
[----:B-----5:R-:W-:-:S04]  /*04e0*/  FFMA R16, R15, R16, R18 ;  /* 0x000000100f107223 */ /* 0x020fc80000000012 */
[----:B------:R-:W-:-:S04]  /*04f0*/  FFMA R23, R23, R4, R16 ;  /* 0x0000000417177223 */ /* 0x000fc80000000010 */
[----:B------:R-:W-:-:S04]  /*0500*/  FFMA R24, R24, R7, R23 ;  /* 0x0000000718187223 */ /* 0x000fc80000000017 */
[----:B------:R-:W-:-:S04]  /*0510*/  FFMA R8, R25, R8, R24 ;  /* 0x0000000819087223 */ /* 0x000fc80000000018 */
[----:B------:R-:W-:Y:S01]  /*0520*/  FFMA R12, R27, R10, R8 ;  /* 0x0000000a1b0c7223 */ /* 0x000fe20000000008 */
[----:B------:R-:W-:Y:S06]  /*0530*/  BRA.U UP0, `(.L_x_9) ;  /* 0xfffffffd003c7547 */ /* 0x000fec000b83ffff */
.L_x_8:
[----:B------:R-:W-:-:S04]  /*0540*/  ULOP3.LUT UR6, UR20, 0x7, URZ, 0xc0, !UPT ;  /* 0x0000000714067892 */ /* 0x000fc8000f8ec0ff */
[----:B------:R-:W-:-:S09]  /*0550*/  UISETP.NE.AND UP0, UPT, UR6, URZ, UPT ;  /* 0x000000ff0600728c */ /* 0x000fd2000bf05270 */
[----:B------:R-:W-:Y:S05]  /*0560*/  BRA.U !UP0, `(.L_x_10) ;  /* 0x0000000508387547 */ /* 0x000fea000b800000 */
[----:B------:R-:W-:Y:S02]  /*0570*/  UISETP.GE.U32.AND UP0, UPT, UR6, 0x4, UPT ;  /* 0x000000040600788c */ /* 0x000fe4000bf06070 */
[----:B------:R-:W-:-:S04]  /*0580*/  ULOP3.LUT UR5, UR20, 0x3, URZ, 0xc0, !UPT ;  /* 0x0000000314057892 */ /* 0x000fc8000f8ec0ff */
[----:B------:R-:W-:-:S03]  /*0590*/  UISETP.NE.AND UP1, UPT, UR5, URZ, UPT ;  /* 0x000000ff0500728c */ /* 0x000fc6000bf25270 */
[----:B------:R-:W-:Y:S08]  /*05a0*/  BRA.U !UP0, `(.L_x_11) ;  /* 0x00000001087c7547 */ /* 0x000ff0000b800000 */
[----:B------:R-:W1:Y:S01]  /*05b0*/  LDC.64 R6, c[0x0][0x388] ;  /* 0x0000e200ff067b82 */ /* 0x000e620000000a00 */
[----:B------:R-:W2:Y:S01]  /*05c0*/  LDCU.64 UR6, c[0x0][0x380] ;  /* 0x00007000ff0677ac */ /* 0x000ea20008000a00 */
[----:B------:R-:W-:Y:S01]  /*05d0*/  IMAD.U32 R9, RZ, RZ, UR4 ;  /* 0x00000004ff097e24 */ /* 0x000fe2000f8e00ff */
[C---:B------:R-:W-:Y:S02]  /*05e0*/  IADD3 R3, PT, PT, R13.reuse, UR4, RZ ;  /* 0x000000040d037c10 */ /* 0x040fe4000fffe0ff */
[----:B------:R-:W-:Y:S01]  /*05f0*/  IADD3 R10, P0, PT, R13, UR4, RZ ;  /* 0x000000040d0a7c10 */ /* 0x000fe2000ff1e0ff */
[----:B------:R-:W-:Y:S01]  /*0600*/  IMAD R9, R9, UR20, R0 ;  /* 0x0000001409097c24 */ /* 0x000fe2000f8e0200 */
[----:B------:R-:W-:Y:S01]  /*0610*/  MOV R11, UR20 ;  /* 0x00000014000b7c02 */ /* 0x000fe20008000f00 */
[----:B------:R-:W3:Y:S01]  /*0620*/  LDC.64 R4, c[0x0][0x380] ;  /* 0x0000e000ff047b82 */ /* 0x000ee20000000a00 */
[----:B------:R-:W-:Y:S01]  /*0630*/  MOV R15, UR20 ;  /* 0x00000014000f7c02 */ /* 0x000fe20008000f00 */
[----:B-1----:R-:W-:Y:S01]  /*0640*/  IMAD.WIDE R6, R9, 0x4, R6 ;  /* 0x0000000409067825 */ /* 0x002fe200078e0206 */
[----:B------:R-:W-:-:S05]  /*0650*/  MOV R9, UR20 ;  /* 0x0000001400097c02 */ /* 0x000fca0008000f00 */
[----:B------:R-:W-:Y:S02]  /*0660*/  IMAD.WIDE R8, R9, 0x4, R6 ;  /* 0x0000000409087825 */ /* 0x000fe400078e0206 */
[----:B0-----:R-:W4:Y:S02]  /*0670*/  LDG.E R6, desc[UR18][R6.64] ;  /* 0x0000001206067981 */ /* 0x001f24000c1e1900 */
[----:B---3--:R-:W-:Y:S01]  /*0680*/  IMAD.WIDE.U32 R4, R3, 0x4, R4 ;  /* 0x0000000403047825 */ /* 0x008fe200078e0004 */
[----:B------:R-:W-:Y:S01]  /*0690*/  IADD3.X R3, PT, PT, RZ, RZ, RZ, P0, !PT ;  /* 0x000000ffff037210 */ /* 0x000fe200007fe4ff */
[----:B------:R-:W3:Y:S01]  /*06a0*/  LDG.E R17, desc[UR18][R8.64] ;  /* 0x0000001208117981 */ /* 0x000ee2000c1e1900 */
[----:B--2---:R-:W-:-:S03]  /*06b0*/  LEA R2, P0, R10, UR6, 0x2 ;  /* 0x000000060a027c11 */ /* 0x004fc6000f8010ff */
[----:B------:R-:W4:Y:S01]  /*06c0*/  LDG.E R5, desc[UR18][R4.64] ;  /* 0x0000001204057981 */ /* 0x000f22000c1e1900 */
[----:B------:R-:W-:Y:S01]  /*06d0*/  LEA.HI.X R3, R10, UR7, R3, 0x2, P0 ;  /* 0x000000070a037c11 */ /* 0x000fe200080f1403 */
[----:B------:R-:W-:-:S04]  /*06e0*/  IMAD.WIDE R10, R11, 0x4, R8 ;  /* 0x000000040b0a7825 */ /* 0x000fc800078e0208 */
[----:B------:R-:W3:Y:S01]  /*06f0*/  LDG.E R16, desc[UR18][R2.64+0x4] ;  /* 0x0000041202107981 */ /* 0x000ee2000c1e1900 */
[----:B------:R-:W-:-:S03]  /*0700*/  IMAD.WIDE R14, R15, 0x4, R10 ;  /* 0x000000040f0e7825 */ /* 0x000fc600078e020a */
[----:B------:R-:W2:Y:S04]  /*0710*/  LDG.E R19, desc[UR18][R10.64] ;  /* 0x000000120a137981 */ /* 0x000ea8000c1e1900 */
[----:B------:R-:W2:Y:S04]  /*0720*/  LDG.E R18, desc[UR18][R2.64+0x8] ;  /* 0x0000081202127981 */ /* 0x000ea8000c1e1900 */
[----:B------:R-:W5:Y:S04]  /*0730*/  LDG.E R20, desc[UR18][R2.64+0xc] ;  /* 0x00000c1202147981 */ /* 0x000f68000c1e1900 */
[----:B------:R-:W5:Y:S01]  /*0740*/  LDG.E R14, desc[UR18][R14.64] ;  /* 0x000000120e0e7981 */ /* 0x000f62000c1e1900 */
[----:B------:R-:W-:Y:S01]  /*0750*/  UIADD3 UR4, UPT, UPT, UR4, 0x4, URZ ;  /* 0x0000000404047890 */ /* 0x000fe2000fffe0ff */
[----:B----4-:R-:W-:-:S04]  /*0760*/  FFMA R5, R5, R6, R12 ;  /* 0x0000000605057223 */ /* 0x010fc8000000000c */
[----:B---3--:R-:W-:-:S04]  /*0770*/  FFMA R5, R16, R17, R5 ;  /* 0x0000001110057223 */ /* 0x008fc80000000005 */
[----:B--2---:R-:W-:-:S04]  /*0780*/  FFMA R5, R18, R19, R5 ;  /* 0x0000001312057223 */ /* 0x004fc80000000005 */
[----:B-----5:R-:W-:-:S07]  /*0790*/  FFMA R12, R20, R14, R5 ;  /* 0x0000000e140c7223 */ /* 0x020fce0000000005 */
.L_x_11:
[----:B------:R-:W-:Y:S05]  /*07a0*/  BRA.U !UP1, `(.L_x_10) ;  /* 0x0000000109a87547 */ /* 0x000fea000b800000 */
[----:B------:R-:W-:Y:S01]  /*07b0*/  UISETP.NE.AND UP0, UPT, UR5, 0x1, UPT ;  /* 0x000000010500788c */ /* 0x000fe2000bf05270 */
[----:B------:R-:W-:Y:S01]  /*07c0*/  MOV R7, UR4 ;  /* 0x0000000400077c02 */ /* 0x000fe20008000f00 */
[----:B------:R-:W-:Y:S02]  /*07d0*/  ULOP3.LUT UR5, UR20, 0x1, URZ, 0xc0, !UPT ;  /* 0x0000000114057892 */ /* 0x000fe4000f8ec0ff */
[----:B------:R-:W-:Y:S02]  /*07e0*/  MOV R15, UR20 ;  /* 0x00000014000f7c02 */ /* 0x000fe40008000f00 */
[----:B------:R-:W-:Y:S01]  /*07f0*/  UISETP.NE.U32.AND UP1, UPT, UR5, 0x1, UPT ;  /* 0x000000010500788c */ /* 0x000fe2000bf25070 */
[----:B------:R-:W-:-:S04]  /*0800*/  PLOP3.LUT P1, PT, PT, PT, UP0, 0x80, 0x8 ;  /* 0x000000000008781c */ /* 0x000fc80003f2f008 */
[----:B------:R-:W1:Y:S01]  /*0810*/  @UP0 LDCU.128 UR8, c[0x0][0x380] ;  /* 0x00007000ff0807ac */ /* 0x000e620008000c00 */
[----:B------:R-:W-:Y:S01]  /*0820*/  PLOP3.LUT P0, PT, PT, PT, UP1, 0x80, 0x8 ;  /* 0x000000000008781c */ /* 0x000fe20003f0f018 */
[----:B------:R-:W2:Y:S04]  /*0830*/  @UP0 LDCU.64 UR6, c[0x0][0x380] ;  /* 0x00007000ff0607ac */ /* 0x000ea80008000a00 */
[----:B------:R-:W3:Y:S03]  /*0840*/  @!UP1 LDCU.128 UR12, c[0x0][0x380] ;  /* 0x00007000ff0c97ac */ /* 0x000ee60008000c00 */
[C---:B------:R-:W-:Y:S02]  /*0850*/  @P1 IADD3 R3, PT, PT, R13.reuse, UR4, RZ ;  /* 0x000000040d031c10 */ /* 0x040fe4000fffe0ff */
[----:B------:R-:W-:Y:S01]  /*0860*/  @P1 IADD3 R6, P2, PT, R13, UR4, RZ ;  /* 0x000000040d061c10 */ /* 0x000fe2000ff5e0ff */
[----:B------:R-:W-:Y:S01]  /*0870*/  @UP0 UIADD3 UR4, UPT, UPT, UR4, 0x2, URZ ;  /* 0x0000000204040890 */ /* 0x000fe2000fffe0ff */
[----:B-1----:R-:W-:Y:S01]  /*0880*/  MOV R11, UR9 ;  /* 0x00000009000b7c02 */ /* 0x002fe20008000f00 */
[----:B------:R-:W-:Y:S01]  /*0890*/  IMAD.U32 R10, RZ, RZ, UR8 ;  /* 0x00000008ff0a7e24 */ /* 0x000fe2000f8e00ff */
[----:B------:R-:W-:-:S02]  /*08a0*/  MOV R4, UR10 ;  /* 0x0000000a00047c02 */ /* 0x000fc40008000f00 */
[----:B------:R-:W-:Y:S01]  /*08b0*/  MOV R5, UR11 ;  /* 0x0000000b00057c02 */ /* 0x000fe20008000f00 */
[----:B------:R-:W-:-:S04]  /*08c0*/  @P1 IMAD.WIDE.U32 R10, R3, 0x4, R10 ;  /* 0x00000004030a1825 */ /* 0x000fc800078e000a */
[----:B------:R-:W-:Y:S01]  /*08d0*/  @P1 IMAD R3, R7, UR20, R0 ;  /* 0x0000001407031c24 */ /* 0x000fe2000f8e0200 */
[----:B------:R-:W-:Y:S01]  /*08e0*/  @P1 IADD3.X R7, PT, PT, RZ, RZ, RZ, P2, !PT ;  /* 0x000000ffff071210 */ /* 0x000fe200017fe4ff */
[----:B------:R-:W-:Y:S01]  /*08f0*/  IMAD.U32 R19, RZ, RZ, UR4 ;  /* 0x00000004ff137e24 */ /* 0x000fe2000f8e00ff */
[C---:B--2---:R-:W-:Y:S01]  /*0900*/  @P1 LEA R2, P2, R6.reuse, UR6, 0x2 ;  /* 0x0000000606021c11 */ /* 0x044fe2000f8410ff */
[----:B------:R-:W-:Y:S01]  /*0910*/  @P1 IMAD.WIDE R4, R3, 0x4, R4 ;  /* 0x0000000403041825 */ /* 0x000fe200078e0204 */
[----:B------:R-:W-:Y:S01]  /*0920*/  @!P0 IADD3 R17, PT, PT, R13, UR4, RZ ;  /* 0x000000040d118c10 */ /* 0x000fe2000fffe0ff */
[----:B0-----:R-:W2:Y:S01]  /*0930*/  @P1 LDG.E R11, desc[UR18][R10.64] ;  /* 0x000000120a0b1981 */ /* 0x001ea2000c1e1900 */
[----:B------:R-:W-:Y:S01]  /*0940*/  @P1 LEA.HI.X R3, R6, UR7, R7, 0x2, P2 ;  /* 0x0000000706031c11 */ /* 0x000fe200090f1407 */
[----:B------:R-:W-:Y:S01]  /*0950*/  @!P0 IMAD R19, R19, UR20, R0 ;  /* 0x0000001413138c24 */ /* 0x000fe2000f8e0200 */
[----:B---3--:R-:W-:Y:S01]  /*0960*/  MOV R6, UR12 ;  /* 0x0000000c00067c02 */ /* 0x008fe20008000f00 */
[----:B------:R-:W-:Y:S01]  /*0970*/  @P1 IMAD.WIDE R14, R15, 0x4, R4 ;  /* 0x000000040f0e1825 */ /* 0x000fe200078e0204 */
[----:B------:R-:W-:Y:S01]  /*0980*/  MOV R7, UR13 ;  /* 0x0000000d00077c02 */ /* 0x000fe20008000f00 */
[----:B------:R-:W2:Y:S01]  /*0990*/  @P1 LDG.E R4, desc[UR18][R4.64] ;  /* 0x0000001204041981 */ /* 0x000ea2000c1e1900 */
[----:B------:R-:W-:-:S02]  /*09a0*/  MOV R8, UR14 ;  /* 0x0000000e00087c02 */ /* 0x000fc40008000f00 */
[----:B------:R-:W-:Y:S01]  /*09b0*/  MOV R9, UR15 ;  /* 0x0000000f00097c02 */ /* 0x000fe20008000f00 */
[----:B------:R-:W-:Y:S01]  /*09c0*/  @!P0 IMAD.WIDE.U32 R6, R17, 0x4, R6 ;  /* 0x0000000411068825 */ /* 0x000fe200078e0006 */
[----:B------:R-:W3:Y:S03]  /*09d0*/  @P1 LDG.E R14, desc[UR18][R14.64] ;  /* 0x000000120e0e1981 */ /* 0x000ee6000c1e1900 */
[----:B------:R-:W-:Y:S01]  /*09e0*/  @!P0 IMAD.WIDE R8, R19, 0x4, R8 ;  /* 0x0000000413088825 */ /* 0x000fe200078e0208 */
[----:B------:R-:W3:Y:S04]  /*09f0*/  @P1 LDG.E R2, desc[UR18][R2.64+0x4] ;  /* 0x0000041202021981 */ /* 0x000ee8000c1e1900 */
[----:B------:R-:W4:Y:S04]  /*0a00*/  @!P0 LDG.E R7, desc[UR18][R6.64] ;  /* 0x0000001206078981 */ /* 0x000f28000c1e1900 */
[----:B------:R-:W4:Y:S01]  /*0a10*/  @!P0 LDG.E R8, desc[UR18][R8.64] ;  /* 0x0000001208088981 */ /* 0x000f22000c1e1900 */
[----:B--2---:R-:W-:-:S04]  /*0a20*/  @P1 FFMA R11, R11, R4, R12 ;  /* 0x000000040b0b1223 */ /* 0x004fc8000000000c */
[----:B---3--:R-:W-:-:S04]  /*0a30*/  @P1 FFMA R12, R2, R14, R11 ;  /* 0x0000000e020c1223 */ /* 0x008fc8000000000b */
[----:B----4-:R-:W-:-:S07]  /*0a40*/  @!P0 FFMA R12, R7, R8, R12 ;  /* 0x00000008070c8223 */ /* 0x010fce000000000c */
.L_x_10:
[----:B------:R-:W1:Y:S01]  /*0a50*/  LDC.64 R2, c[0x0][0x390] ;  /* 0x0000e400ff027b82 */ /* 0x000e620000000a00 */
[----:B------:R-:W-:-:S05]  /*0a60*/  IADD3 R13, PT, PT, R0, R13, RZ ;  /* 0x0000000d000d7210 */ /* 0x000fca0007ffe0ff */
[----:B-1----:R-:W-:-:S05]  /*0a70*/  IMAD.WIDE R2, R13, 0x4, R2 ;  /* 0x000000040d027825 */ /* 0x002fca00078e0202 */
[----:B0-----:R-:W-:Y:S01]  /*0a80*/  STG.E desc[UR18][R2.64], R12 ;  /* 0x0000000c02007986 */ /* 0x001fe2000c101912 */
[----:B------:R-:W-:Y:S05]  /*0a90*/  EXIT ;  /* 0x000000000000794d */ /* 0x000fea0003800000 */
.L_x_12:
        /* <DEDUP_REMOVED lines=14> */
.L_x_14:


//--------------------- .nv.shared._Z13multOptimizedPfS_S_i --------------------------
	.section	.nv.shared._Z13multOptimizedPfS_S_i,"aw",@nobits
	.sectionflags	@""
	.align	4
.nv.shared._Z13multOptimizedPfS_S_i:
	.zero		3072


//--------------------- .nv.shared.reserved.0     --------------------------
	.section	.nv.shared.reserved.0,"aw",@nobits
	.weak		__nv_reservedSMEM_offset_0_alias
	.size		__nv_reservedSMEM_offset_0_alias, 0, 64
	.other		__nv_reservedSMEM_offset_0_alias,@"STO_CUDA_RESERVED_SHARED STV_DEFAULT"
__nv_reservedSMEM_offset_0_alias:
	.zero		0
	.zero		64


//--------------------- .nv.constant0._Z13multOptimizedPfS_S_i --------------------------
	.section	.nv.constant0._Z13multOptimizedPfS_S_i,"a",@progbits
	.sectionflags	@""
	.align	4
.nv.constant0._Z13multOptimizedPfS_S_i:
	.zero		924


//--------------------- .nv.constant0._Z7multGPUPfS_S_i --------------------------
	.section	.nv.constant0._Z7multGPUPfS_S_i,"a",@progbits
	.sectionflags	@""
	.align	4
.nv.constant0._Z7multGPUPfS_S_i:
	.zero		924


//--------------------- SYMBOLS --------------------------

	.type		.nv.reservedSmem.offset0,@object
	.size		.nv.reservedSmem.offset0,0x4
	.type		.nv.reservedSmem.cap,@object
	.size		.nv.reservedSmem.cap,0x4
